//
// Generated by NVIDIA NVVM Compiler
//
// Compiler Build ID: CL-36424714
// Cuda compilation tools, release 13.0, V13.0.88
// Based on NVVM 20.0.0
//

.version 9.0
.target sm_100
.address_size 64

	// .globl	_Z17compute_distancesPfiiS_iiiS_
// _ZZ17compute_distancesPfiiS_iiiS_E3A_s has been demoted
// _ZZ17compute_distancesPfiiS_iiiS_E3B_s has been demoted
// _ZZ17compute_distancesPfiiS_iiiS_E7start_A has been demoted
// _ZZ17compute_distancesPfiiS_iiiS_E7start_B has been demoted
// _ZZ17compute_distancesPfiiS_iiiS_E6step_A has been demoted
// _ZZ17compute_distancesPfiiS_iiiS_E6step_B has been demoted
// _ZZ17compute_distancesPfiiS_iiiS_E5end_A has been demoted

.visible .entry _Z17compute_distancesPfiiS_iiiS_(
	.param .u64 .ptr .align 1 _Z17compute_distancesPfiiS_iiiS__param_0,
	.param .u32 _Z17compute_distancesPfiiS_iiiS__param_1,
	.param .u32 _Z17compute_distancesPfiiS_iiiS__param_2,
	.param .u64 .ptr .align 1 _Z17compute_distancesPfiiS_iiiS__param_3,
	.param .u32 _Z17compute_distancesPfiiS_iiiS__param_4,
	.param .u32 _Z17compute_distancesPfiiS_iiiS__param_5,
	.param .u32 _Z17compute_distancesPfiiS_iiiS__param_6,
	.param .u64 .ptr .align 1 _Z17compute_distancesPfiiS_iiiS__param_7
)
{
	.reg .pred 	%p<13>;
	.reg .b32 	%r<50>;
	.reg .b32 	%f<83>;
	.reg .b64 	%rd<13>;
	// demoted variable
	.shared .align 4 .b8 _ZZ17compute_distancesPfiiS_iiiS_E3A_s[1024];
	// demoted variable
	.shared .align 4 .b8 _ZZ17compute_distancesPfiiS_iiiS_E3B_s[1024];
	// demoted variable
	.shared .align 4 .u32 _ZZ17compute_distancesPfiiS_iiiS_E7start_A;
	// demoted variable
	.shared .align 4 .u32 _ZZ17compute_distancesPfiiS_iiiS_E7start_B;
	// demoted variable
	.shared .align 4 .u32 _ZZ17compute_distancesPfiiS_iiiS_E6step_A;
	// demoted variable
	.shared .align 4 .u32 _ZZ17compute_distancesPfiiS_iiiS_E6step_B;
	// demoted variable
	.shared .align 4 .u32 _ZZ17compute_distancesPfiiS_iiiS_E5end_A;
	ld.param.u64 	%rd3, [_Z17compute_distancesPfiiS_iiiS__param_0];
	ld.param.u32 	%r18, [_Z17compute_distancesPfiiS_iiiS__param_1];
	ld.param.u32 	%r19, [_Z17compute_distancesPfiiS_iiiS__param_2];
	ld.param.u64 	%rd4, [_Z17compute_distancesPfiiS_iiiS__param_3];
	ld.param.u32 	%r20, [_Z17compute_distancesPfiiS_iiiS__param_4];
	ld.param.u32 	%r21, [_Z17compute_distancesPfiiS_iiiS__param_5];
	ld.param.u32 	%r22, [_Z17compute_distancesPfiiS_iiiS__param_6];
	ld.param.u64 	%rd5, [_Z17compute_distancesPfiiS_iiiS__param_7];
	mov.u32 	%r1, %tid.x;
	mov.u32 	%r2, %tid.y;
	mov.u32 	%r23, %ctaid.y;
	shl.b32 	%r49, %r23, 4;
	st.shared.u32 	[_ZZ17compute_distancesPfiiS_iiiS_E7start_A], %r49;
	mov.u32 	%r24, %ctaid.x;
	shl.b32 	%r48, %r24, 4;
	st.shared.u32 	[_ZZ17compute_distancesPfiiS_iiiS_E7start_B], %r48;
	shl.b32 	%r25, %r19, 4;
	st.shared.u32 	[_ZZ17compute_distancesPfiiS_iiiS_E6step_A], %r25;
	shl.b32 	%r26, %r21, 4;
	st.shared.u32 	[_ZZ17compute_distancesPfiiS_iiiS_E6step_B], %r26;
	add.s32 	%r27, %r22, -1;
	mul.lo.s32 	%r28, %r27, %r19;
	add.s32 	%r29, %r49, %r28;
	st.shared.u32 	[_ZZ17compute_distancesPfiiS_iiiS_E5end_A], %r29;
	add.s32 	%r5, %r48, %r1;
	add.s32 	%r6, %r49, %r2;
	setp.lt.s32 	%p2, %r28, 0;
	mov.f32 	%f81, 0f00000000;
	@%p2 bra 	$L__BB0_11;
	setp.lt.s32 	%p3, %r6, %r18;
	setp.lt.s32 	%p4, %r5, %r20;
	shl.b32 	%r30, %r2, 6;
	mov.u32 	%r31, _ZZ17compute_distancesPfiiS_iiiS_E3A_s;
	add.s32 	%r32, %r31, %r30;
	shl.b32 	%r33, %r1, 2;
	add.s32 	%r7, %r32, %r33;
	mov.u32 	%r34, _ZZ17compute_distancesPfiiS_iiiS_E3B_s;
	add.s32 	%r12, %r34, %r33;
	add.s32 	%r8, %r12, %r30;
	mad.lo.s32 	%r9, %r19, %r2, %r1;
	mad.lo.s32 	%r10, %r21, %r2, %r1;
	and.pred  	%p1, %p3, %p4;
	mad.lo.s32 	%r11, %r2, -60, %r32;
	add.s32 	%r13, %r49, %r1;
	cvta.to.global.u64 	%rd1, %rd3;
	cvta.to.global.u64 	%rd2, %rd4;
	mov.f32 	%f81, 0f00000000;
	not.pred 	%p8, %p1;
$L__BB0_2:
	div.s32 	%r35, %r49, %r19;
	add.s32 	%r36, %r35, %r2;
	setp.ge.s32 	%p5, %r36, %r22;
	mov.f32 	%f80, 0f00000000;
	@%p5 bra 	$L__BB0_7;
	setp.ge.s32 	%p6, %r13, %r18;
	mov.f32 	%f79, 0f00000000;
	@%p6 bra 	$L__BB0_5;
	add.s32 	%r38, %r9, %r49;
	mul.wide.s32 	%rd6, %r38, 4;
	add.s64 	%rd7, %rd1, %rd6;
	ld.global.f32 	%f79, [%rd7];
$L__BB0_5:
	setp.ge.s32 	%p7, %r5, %r20;
	st.shared.f32 	[%r7], %f79;
	@%p7 bra 	$L__BB0_8;
	add.s32 	%r39, %r10, %r48;
	mul.wide.s32 	%rd8, %r39, 4;
	add.s64 	%rd9, %rd2, %rd8;
	ld.global.f32 	%f80, [%rd9];
	bra.uni 	$L__BB0_8;
$L__BB0_7:
	mov.b32 	%r37, 0;
	st.shared.u32 	[%r7], %r37;
$L__BB0_8:
	st.shared.f32 	[%r8], %f80;
	bar.sync 	0;
	@%p8 bra 	$L__BB0_10;
	ld.shared.f32 	%f14, [%r11];
	ld.shared.f32 	%f15, [%r12];
	sub.f32 	%f16, %f14, %f15;
	fma.rn.f32 	%f17, %f16, %f16, %f81;
	ld.shared.f32 	%f18, [%r11+64];
	ld.shared.f32 	%f19, [%r12+64];
	sub.f32 	%f20, %f18, %f19;
	fma.rn.f32 	%f21, %f20, %f20, %f17;
	ld.shared.f32 	%f22, [%r11+128];
	ld.shared.f32 	%f23, [%r12+128];
	sub.f32 	%f24, %f22, %f23;
	fma.rn.f32 	%f25, %f24, %f24, %f21;
	ld.shared.f32 	%f26, [%r11+192];
	ld.shared.f32 	%f27, [%r12+192];
	sub.f32 	%f28, %f26, %f27;
	fma.rn.f32 	%f29, %f28, %f28, %f25;
	ld.shared.f32 	%f30, [%r11+256];
	ld.shared.f32 	%f31, [%r12+256];
	sub.f32 	%f32, %f30, %f31;
	fma.rn.f32 	%f33, %f32, %f32, %f29;
	ld.shared.f32 	%f34, [%r11+320];
	ld.shared.f32 	%f35, [%r12+320];
	sub.f32 	%f36, %f34, %f35;
	fma.rn.f32 	%f37, %f36, %f36, %f33;
	ld.shared.f32 	%f38, [%r11+384];
	ld.shared.f32 	%f39, [%r12+384];
	sub.f32 	%f40, %f38, %f39;
	fma.rn.f32 	%f41, %f40, %f40, %f37;
	ld.shared.f32 	%f42, [%r11+448];
	ld.shared.f32 	%f43, [%r12+448];
	sub.f32 	%f44, %f42, %f43;
	fma.rn.f32 	%f45, %f44, %f44, %f41;
	ld.shared.f32 	%f46, [%r11+512];
	ld.shared.f32 	%f47, [%r12+512];
	sub.f32 	%f48, %f46, %f47;
	fma.rn.f32 	%f49, %f48, %f48, %f45;
	ld.shared.f32 	%f50, [%r11+576];
	ld.shared.f32 	%f51, [%r12+576];
	sub.f32 	%f52, %f50, %f51;
	fma.rn.f32 	%f53, %f52, %f52, %f49;
	ld.shared.f32 	%f54, [%r11+640];
	ld.shared.f32 	%f55, [%r12+640];
	sub.f32 	%f56, %f54, %f55;
	fma.rn.f32 	%f57, %f56, %f56, %f53;
	ld.shared.f32 	%f58, [%r11+704];
	ld.shared.f32 	%f59, [%r12+704];
	sub.f32 	%f60, %f58, %f59;
	fma.rn.f32 	%f61, %f60, %f60, %f57;
	ld.shared.f32 	%f62, [%r11+768];
	ld.shared.f32 	%f63, [%r12+768];
	sub.f32 	%f64, %f62, %f63;
	fma.rn.f32 	%f65, %f64, %f64, %f61;
	ld.shared.f32 	%f66, [%r11+832];
	ld.shared.f32 	%f67, [%r12+832];
	sub.f32 	%f68, %f66, %f67;
	fma.rn.f32 	%f69, %f68, %f68, %f65;
	ld.shared.f32 	%f70, [%r11+896];
	ld.shared.f32 	%f71, [%r12+896];
	sub.f32 	%f72, %f70, %f71;
	fma.rn.f32 	%f73, %f72, %f72, %f69;
	ld.shared.f32 	%f74, [%r11+960];
	ld.shared.f32 	%f75, [%r12+960];
	sub.f32 	%f76, %f74, %f75;
	fma.rn.f32 	%f81, %f76, %f76, %f73;
$L__BB0_10:
	bar.sync 	0;
	ld.shared.u32 	%r40, [_ZZ17compute_distancesPfiiS_iiiS_E6step_A];
	add.s32 	%r49, %r40, %r49;
	ld.shared.u32 	%r41, [_ZZ17compute_distancesPfiiS_iiiS_E6step_B];
	add.s32 	%r48, %r41, %r48;
	ld.shared.u32 	%r42, [_ZZ17compute_distancesPfiiS_iiiS_E5end_A];
	setp.le.s32 	%p9, %r49, %r42;
	@%p9 bra 	$L__BB0_2;
$L__BB0_11:
	setp.ge.s32 	%p10, %r6, %r18;
	setp.ge.s32 	%p11, %r5, %r20;
	or.pred  	%p12, %p10, %p11;
	@%p12 bra 	$L__BB0_13;
	ld.shared.u32 	%r43, [_ZZ17compute_distancesPfiiS_iiiS_E7start_A];
	add.s32 	%r44, %r43, %r2;
	ld.shared.u32 	%r45, [_ZZ17compute_distancesPfiiS_iiiS_E7start_B];
	add.s32 	%r46, %r45, %r1;
	mad.lo.s32 	%r47, %r44, %r21, %r46;
	cvta.to.global.u64 	%rd10, %rd5;
	mul.wide.s32 	%rd11, %r47, 4;
	add.s64 	%rd12, %rd10, %rd11;
	st.global.f32 	[%rd12], %f81;
$L__BB0_13:
	ret;

}
	// .globl	_Z24compute_distance_textureyiPfiiiS_
.visible .entry _Z24compute_distance_textureyiPfiiiS_(
	.param .u64 _Z24compute_distance_textureyiPfiiiS__param_0,
	.param .u32 _Z24compute_distance_textureyiPfiiiS__param_1,
	.param .u64 .ptr .align 1 _Z24compute_distance_textureyiPfiiiS__param_2,
	.param .u32 _Z24compute_distance_textureyiPfiiiS__param_3,
	.param .u32 _Z24compute_distance_textureyiPfiiiS__param_4,
	.param .u32 _Z24compute_distance_textureyiPfiiiS__param_5,
	.param .u64 .ptr .align 1 _Z24compute_distance_textureyiPfiiiS__param_6
)
{
	.reg .pred 	%p<13>;
	.reg .b32 	%r<87>;
	.reg .b32 	%f<144>;
	.reg .b64 	%rd<38>;

	ld.param.u64 	%rd2, [_Z24compute_distance_textureyiPfiiiS__param_0];
	ld.param.u32 	%r41, [_Z24compute_distance_textureyiPfiiiS__param_1];
	ld.param.u64 	%rd4, [_Z24compute_distance_textureyiPfiiiS__param_2];
	ld.param.u32 	%r43, [_Z24compute_distance_textureyiPfiiiS__param_3];
	ld.param.u32 	%r39, [_Z24compute_distance_textureyiPfiiiS__param_4];
	ld.param.u32 	%r40, [_Z24compute_distance_textureyiPfiiiS__param_5];
	ld.param.u64 	%rd3, [_Z24compute_distance_textureyiPfiiiS__param_6];
	cvta.to.global.u64 	%rd1, %rd4;
	mov.u32 	%r44, %ctaid.x;
	mov.u32 	%r45, %ntid.x;
	mul.lo.s32 	%r1, %r44, %r45;
	mov.u32 	%r2, %tid.x;
	add.s32 	%r3, %r1, %r2;
	mov.u32 	%r46, %ctaid.y;
	mov.u32 	%r47, %ntid.y;
	mov.u32 	%r48, %tid.y;
	mad.lo.s32 	%r49, %r46, %r47, %r48;
	setp.ge.u32 	%p1, %r3, %r43;
	setp.ge.u32 	%p2, %r49, %r41;
	or.pred  	%p3, %p1, %p2;
	@%p3 bra 	$L__BB1_14;
	setp.lt.s32 	%p4, %r40, 1;
	mov.f32 	%f143, 0f00000000;
	@%p4 bra 	$L__BB1_13;
	cvt.rn.f32.u32 	%f1, %r49;
	and.b32  	%r5, %r40, 7;
	setp.lt.u32 	%p5, %r40, 8;
	mov.f32 	%f143, 0f00000000;
	mov.b32 	%r85, 0;
	@%p5 bra 	$L__BB1_5;
	and.b32  	%r85, %r40, 2147483640;
	add.s32 	%r52, %r2, %r39;
	add.s32 	%r82, %r52, %r1;
	shl.b32 	%r8, %r39, 3;
	shl.b32 	%r53, %r39, 1;
	add.s32 	%r81, %r3, %r53;
	mad.lo.s32 	%r80, %r39, 3, %r3;
	shl.b32 	%r54, %r39, 2;
	add.s32 	%r79, %r3, %r54;
	mad.lo.s32 	%r78, %r39, 5, %r3;
	mad.lo.s32 	%r77, %r39, 6, %r3;
	mad.lo.s32 	%r76, %r39, 7, %r3;
	mov.f32 	%f143, 0f00000000;
	mov.b32 	%r83, 0;
	mov.u32 	%r75, %r3;
$L__BB1_4:
	.pragma "nounroll";
	cvt.rn.f32.u32 	%f18, %r83;
	tex.2d.v4.f32.f32 	{%f19, %f20, %f21, %f22}, [%rd2, {%f1, %f18}];
	mul.wide.u32 	%rd5, %r75, 4;
	add.s64 	%rd6, %rd1, %rd5;
	ld.global.f32 	%f23, [%rd6];
	sub.f32 	%f24, %f19, %f23;
	fma.rn.f32 	%f25, %f24, %f24, %f143;
	add.s32 	%r55, %r83, 1;
	cvt.rn.f32.u32 	%f26, %r55;
	tex.2d.v4.f32.f32 	{%f27, %f28, %f29, %f30}, [%rd2, {%f1, %f26}];
	mul.wide.u32 	%rd7, %r82, 4;
	add.s64 	%rd8, %rd1, %rd7;
	ld.global.f32 	%f31, [%rd8];
	sub.f32 	%f32, %f27, %f31;
	fma.rn.f32 	%f33, %f32, %f32, %f25;
	add.s32 	%r56, %r83, 2;
	cvt.rn.f32.u32 	%f34, %r56;
	tex.2d.v4.f32.f32 	{%f35, %f36, %f37, %f38}, [%rd2, {%f1, %f34}];
	mul.wide.u32 	%rd9, %r81, 4;
	add.s64 	%rd10, %rd1, %rd9;
	ld.global.f32 	%f39, [%rd10];
	sub.f32 	%f40, %f35, %f39;
	fma.rn.f32 	%f41, %f40, %f40, %f33;
	add.s32 	%r57, %r83, 3;
	cvt.rn.f32.u32 	%f42, %r57;
	tex.2d.v4.f32.f32 	{%f43, %f44, %f45, %f46}, [%rd2, {%f1, %f42}];
	mul.wide.u32 	%rd11, %r80, 4;
	add.s64 	%rd12, %rd1, %rd11;
	ld.global.f32 	%f47, [%rd12];
	sub.f32 	%f48, %f43, %f47;
	fma.rn.f32 	%f49, %f48, %f48, %f41;
	add.s32 	%r58, %r83, 4;
	cvt.rn.f32.u32 	%f50, %r58;
	tex.2d.v4.f32.f32 	{%f51, %f52, %f53, %f54}, [%rd2, {%f1, %f50}];
	mul.wide.u32 	%rd13, %r79, 4;
	add.s64 	%rd14, %rd1, %rd13;
	ld.global.f32 	%f55, [%rd14];
	sub.f32 	%f56, %f51, %f55;
	fma.rn.f32 	%f57, %f56, %f56, %f49;
	add.s32 	%r59, %r83, 5;
	cvt.rn.f32.u32 	%f58, %r59;
	tex.2d.v4.f32.f32 	{%f59, %f60, %f61, %f62}, [%rd2, {%f1, %f58}];
	mul.wide.u32 	%rd15, %r78, 4;
	add.s64 	%rd16, %rd1, %rd15;
	ld.global.f32 	%f63, [%rd16];
	sub.f32 	%f64, %f59, %f63;
	fma.rn.f32 	%f65, %f64, %f64, %f57;
	add.s32 	%r60, %r83, 6;
	cvt.rn.f32.u32 	%f66, %r60;
	tex.2d.v4.f32.f32 	{%f67, %f68, %f69, %f70}, [%rd2, {%f1, %f66}];
	mul.wide.u32 	%rd17, %r77, 4;
	add.s64 	%rd18, %rd1, %rd17;
	ld.global.f32 	%f71, [%rd18];
	sub.f32 	%f72, %f67, %f71;
	fma.rn.f32 	%f73, %f72, %f72, %f65;
	add.s32 	%r61, %r83, 7;
	cvt.rn.f32.u32 	%f74, %r61;
	tex.2d.v4.f32.f32 	{%f75, %f76, %f77, %f78}, [%rd2, {%f1, %f74}];
	mul.wide.u32 	%rd19, %r76, 4;
	add.s64 	%rd20, %rd1, %rd19;
	ld.global.f32 	%f79, [%rd20];
	sub.f32 	%f80, %f75, %f79;
	fma.rn.f32 	%f143, %f80, %f80, %f73;
	add.s32 	%r82, %r82, %r8;
	add.s32 	%r81, %r81, %r8;
	add.s32 	%r80, %r80, %r8;
	add.s32 	%r79, %r79, %r8;
	add.s32 	%r78, %r78, %r8;
	add.s32 	%r77, %r77, %r8;
	add.s32 	%r76, %r76, %r8;
	add.s32 	%r75, %r75, %r8;
	add.s32 	%r83, %r83, 8;
	setp.ne.s32 	%p6, %r83, %r85;
	@%p6 bra 	$L__BB1_4;
$L__BB1_5:
	setp.eq.s32 	%p7, %r5, 0;
	@%p7 bra 	$L__BB1_13;
	and.b32  	%r34, %r40, 3;
	setp.lt.u32 	%p8, %r5, 4;
	@%p8 bra 	$L__BB1_8;
	cvt.rn.f32.u32 	%f82, %r85;
	tex.2d.v4.f32.f32 	{%f83, %f84, %f85, %f86}, [%rd2, {%f1, %f82}];
	mad.lo.s32 	%r62, %r85, %r39, %r3;
	mul.wide.u32 	%rd21, %r62, 4;
	add.s64 	%rd22, %rd1, %rd21;
	ld.global.f32 	%f87, [%rd22];
	sub.f32 	%f88, %f83, %f87;
	fma.rn.f32 	%f89, %f88, %f88, %f143;
	add.s32 	%r63, %r85, 1;
	cvt.rn.f32.u32 	%f90, %r63;
	tex.2d.v4.f32.f32 	{%f91, %f92, %f93, %f94}, [%rd2, {%f1, %f90}];
	add.s32 	%r64, %r62, %r39;
	mul.wide.u32 	%rd23, %r64, 4;
	add.s64 	%rd24, %rd1, %rd23;
	ld.global.f32 	%f95, [%rd24];
	sub.f32 	%f96, %f91, %f95;
	fma.rn.f32 	%f97, %f96, %f96, %f89;
	add.s32 	%r65, %r85, 2;
	cvt.rn.f32.u32 	%f98, %r65;
	tex.2d.v4.f32.f32 	{%f99, %f100, %f101, %f102}, [%rd2, {%f1, %f98}];
	add.s32 	%r66, %r64, %r39;
	mul.wide.u32 	%rd25, %r66, 4;
	add.s64 	%rd26, %rd1, %rd25;
	ld.global.f32 	%f103, [%rd26];
	sub.f32 	%f104, %f99, %f103;
	fma.rn.f32 	%f105, %f104, %f104, %f97;
	add.s32 	%r67, %r85, 3;
	cvt.rn.f32.u32 	%f106, %r67;
	tex.2d.v4.f32.f32 	{%f107, %f108, %f109, %f110}, [%rd2, {%f1, %f106}];
	add.s32 	%r68, %r66, %r39;
	mul.wide.u32 	%rd27, %r68, 4;
	add.s64 	%rd28, %rd1, %rd27;
	ld.global.f32 	%f111, [%rd28];
	sub.f32 	%f112, %f107, %f111;
	fma.rn.f32 	%f143, %f112, %f112, %f105;
	add.s32 	%r85, %r85, 4;
$L__BB1_8:
	setp.eq.s32 	%p9, %r34, 0;
	@%p9 bra 	$L__BB1_13;
	setp.eq.s32 	%p10, %r34, 1;
	@%p10 bra 	$L__BB1_11;
	cvt.rn.f32.u32 	%f114, %r85;
	tex.2d.v4.f32.f32 	{%f115, %f116, %f117, %f118}, [%rd2, {%f1, %f114}];
	mad.lo.s32 	%r69, %r85, %r39, %r3;
	mul.wide.u32 	%rd29, %r69, 4;
	add.s64 	%rd30, %rd1, %rd29;
	ld.global.f32 	%f119, [%rd30];
	sub.f32 	%f120, %f115, %f119;
	fma.rn.f32 	%f121, %f120, %f120, %f143;
	add.s32 	%r70, %r85, 1;
	cvt.rn.f32.u32 	%f122, %r70;
	tex.2d.v4.f32.f32 	{%f123, %f124, %f125, %f126}, [%rd2, {%f1, %f122}];
	add.s32 	%r71, %r69, %r39;
	mul.wide.u32 	%rd31, %r71, 4;
	add.s64 	%rd32, %rd1, %rd31;
	ld.global.f32 	%f127, [%rd32];
	sub.f32 	%f128, %f123, %f127;
	fma.rn.f32 	%f143, %f128, %f128, %f121;
	add.s32 	%r85, %r85, 2;
$L__BB1_11:
	and.b32  	%r72, %r40, 1;
	setp.eq.b32 	%p11, %r72, 1;
	not.pred 	%p12, %p11;
	@%p12 bra 	$L__BB1_13;
	cvt.rn.f32.u32 	%f129, %r85;
	tex.2d.v4.f32.f32 	{%f130, %f131, %f132, %f133}, [%rd2, {%f1, %f129}];
	mad.lo.s32 	%r73, %r85, %r39, %r3;
	mul.wide.u32 	%rd33, %r73, 4;
	add.s64 	%rd34, %rd1, %rd33;
	ld.global.f32 	%f134, [%rd34];
	sub.f32 	%f135, %f130, %f134;
	fma.rn.f32 	%f143, %f135, %f135, %f143;
$L__BB1_13:
	mad.lo.s32 	%r74, %r39, %r49, %r3;
	cvta.to.global.u64 	%rd35, %rd3;
	mul.wide.u32 	%rd36, %r74, 4;
	add.s64 	%rd37, %rd35, %rd36;
	st.global.f32 	[%rd37], %f143;
$L__BB1_14:
	ret;

}
	// .globl	_Z19insertion_sort_cudaPfiPiiiii
.visible .entry _Z19insertion_sort_cudaPfiPiiiii(
	.param .u64 .ptr .align 1 _Z19insertion_sort_cudaPfiPiiiii_param_0,
	.param .u32 _Z19insertion_sort_cudaPfiPiiiii_param_1,
	.param .u64 .ptr .align 1 _Z19insertion_sort_cudaPfiPiiiii_param_2,
	.param .u32 _Z19insertion_sort_cudaPfiPiiiii_param_3,
	.param .u32 _Z19insertion_sort_cudaPfiPiiiii_param_4,
	.param .u32 _Z19insertion_sort_cudaPfiPiiiii_param_5,
	.param .u32 _Z19insertion_sort_cudaPfiPiiiii_param_6
)
{
	.reg .pred 	%p<18>;
	.reg .b32 	%r<78>;
	.reg .b32 	%f<20>;
	.reg .b64 	%rd<52>;

	ld.param.u64 	%rd10, [_Z19insertion_sort_cudaPfiPiiiii_param_0];
	ld.param.u32 	%r29, [_Z19insertion_sort_cudaPfiPiiiii_param_1];
	ld.param.u64 	%rd11, [_Z19insertion_sort_cudaPfiPiiiii_param_2];
	ld.param.u32 	%r30, [_Z19insertion_sort_cudaPfiPiiiii_param_3];
	ld.param.u32 	%r33, [_Z19insertion_sort_cudaPfiPiiiii_param_4];
	ld.param.u32 	%r31, [_Z19insertion_sort_cudaPfiPiiiii_param_5];
	ld.param.u32 	%r32, [_Z19insertion_sort_cudaPfiPiiiii_param_6];
	mov.u32 	%r34, %ctaid.x;
	mov.u32 	%r35, %ntid.x;
	mov.u32 	%r36, %tid.x;
	mad.lo.s32 	%r1, %r34, %r35, %r36;
	setp.ge.u32 	%p1, %r1, %r33;
	@%p1 bra 	$L__BB2_28;
	cvta.to.global.u64 	%rd12, %rd11;
	cvta.to.global.u64 	%rd13, %rd10;
	mul.wide.u32 	%rd14, %r1, 4;
	add.s64 	%rd1, %rd13, %rd14;
	add.s64 	%rd2, %rd12, %rd14;
	mov.b32 	%r37, 0;
	st.global.u32 	[%rd2], %r37;
	setp.lt.s32 	%p2, %r31, 2;
	@%p2 bra 	$L__BB2_28;
	add.s32 	%r2, %r32, -1;
	mul.lo.s32 	%r38, %r2, %r29;
	mul.wide.s32 	%rd15, %r38, 4;
	add.s64 	%rd3, %rd1, %rd15;
	setp.lt.s32 	%p3, %r32, 2;
	@%p3 bra 	$L__BB2_11;
	mov.b32 	%r68, 1;
	mul.wide.s32 	%rd4, %r29, 4;
	mul.wide.s32 	%rd46, %r30, 4;
$L__BB2_4:
	mul.lo.s32 	%r62, %r68, %r29;
	mul.wide.s32 	%rd40, %r62, 4;
	add.s64 	%rd41, %rd1, %rd40;
	ld.global.f32 	%f1, [%rd41];
	setp.lt.s32 	%p13, %r68, %r32;
	@%p13 bra 	$L__BB2_6;
	ld.global.f32 	%f16, [%rd3];
	setp.ge.f32 	%p14, %f1, %f16;
	@%p14 bra 	$L__BB2_10;
$L__BB2_6:
	min.s32 	%r70, %r68, %r2;
$L__BB2_7:
	add.s32 	%r6, %r70, -1;
	mul.lo.s32 	%r63, %r6, %r29;
	mul.wide.s32 	%rd42, %r63, 4;
	add.s64 	%rd5, %rd1, %rd42;
	ld.global.f32 	%f2, [%rd5];
	setp.leu.f32 	%p15, %f2, %f1;
	@%p15 bra 	$L__BB2_9;
	add.s64 	%rd43, %rd5, %rd4;
	st.global.f32 	[%rd43], %f2;
	mul.lo.s32 	%r64, %r6, %r30;
	mul.wide.s32 	%rd44, %r64, 4;
	add.s64 	%rd45, %rd2, %rd44;
	ld.global.u32 	%r65, [%rd45];
	add.s64 	%rd47, %rd45, %rd46;
	st.global.u32 	[%rd47], %r65;
	setp.gt.s32 	%p16, %r70, 1;
	mov.u32 	%r70, %r6;
	@%p16 bra 	$L__BB2_7;
$L__BB2_9:
	mul.lo.s32 	%r66, %r70, %r29;
	mul.wide.s32 	%rd48, %r66, 4;
	add.s64 	%rd49, %rd1, %rd48;
	st.global.f32 	[%rd49], %f1;
	mul.lo.s32 	%r67, %r70, %r30;
	mul.wide.s32 	%rd50, %r67, 4;
	add.s64 	%rd51, %rd2, %rd50;
	st.global.u32 	[%rd51], %r68;
$L__BB2_10:
	add.s32 	%r68, %r68, 1;
	setp.eq.s32 	%p17, %r68, %r31;
	@%p17 bra 	$L__BB2_28;
	bra.uni 	$L__BB2_4;
$L__BB2_11:
	add.s32 	%r9, %r31, -1;
	add.s32 	%r40, %r31, -2;
	and.b32  	%r10, %r9, 3;
	setp.lt.u32 	%p4, %r40, 3;
	mov.b32 	%r77, 1;
	@%p4 bra 	$L__BB2_23;
	and.b32  	%r42, %r9, -4;
	neg.s32 	%r73, %r42;
	shl.b32 	%r12, %r29, 2;
	mov.b32 	%r72, 2;
	mul.wide.s32 	%rd7, %r29, 4;
	mov.u32 	%r71, %r29;
$L__BB2_13:
	mul.wide.s32 	%rd16, %r71, 4;
	add.s64 	%rd6, %rd1, %rd16;
	ld.global.f32 	%f3, [%rd6];
	ld.global.f32 	%f18, [%rd3];
	setp.ge.f32 	%p5, %f3, %f18;
	@%p5 bra 	$L__BB2_15;
	add.s32 	%r43, %r72, -1;
	min.s32 	%r44, %r43, %r2;
	mul.lo.s32 	%r45, %r44, %r29;
	mul.wide.s32 	%rd17, %r45, 4;
	add.s64 	%rd18, %rd1, %rd17;
	st.global.f32 	[%rd18], %f3;
	mul.lo.s32 	%r46, %r44, %r30;
	mul.wide.s32 	%rd19, %r46, 4;
	add.s64 	%rd20, %rd2, %rd19;
	st.global.u32 	[%rd20], %r43;
	ld.global.f32 	%f18, [%rd3];
$L__BB2_15:
	add.s64 	%rd8, %rd6, %rd7;
	ld.global.f32 	%f7, [%rd8];
	setp.ge.f32 	%p6, %f7, %f18;
	@%p6 bra 	$L__BB2_17;
	min.s32 	%r47, %r72, %r2;
	mul.lo.s32 	%r48, %r47, %r29;
	mul.wide.s32 	%rd21, %r48, 4;
	add.s64 	%rd22, %rd1, %rd21;
	st.global.f32 	[%rd22], %f7;
	mul.lo.s32 	%r49, %r47, %r30;
	mul.wide.s32 	%rd23, %r49, 4;
	add.s64 	%rd24, %rd2, %rd23;
	st.global.u32 	[%rd24], %r72;
	ld.global.f32 	%f18, [%rd3];
$L__BB2_17:
	add.s64 	%rd9, %rd8, %rd7;
	ld.global.f32 	%f10, [%rd9];
	setp.ge.f32 	%p7, %f10, %f18;
	@%p7 bra 	$L__BB2_19;
	add.s32 	%r50, %r72, 1;
	min.s32 	%r51, %r50, %r2;
	mul.lo.s32 	%r52, %r51, %r29;
	mul.wide.s32 	%rd25, %r52, 4;
	add.s64 	%rd26, %rd1, %rd25;
	st.global.f32 	[%rd26], %f10;
	mul.lo.s32 	%r53, %r51, %r30;
	mul.wide.s32 	%rd27, %r53, 4;
	add.s64 	%rd28, %rd2, %rd27;
	st.global.u32 	[%rd28], %r50;
	ld.global.f32 	%f18, [%rd3];
$L__BB2_19:
	add.s64 	%rd29, %rd9, %rd7;
	ld.global.f32 	%f13, [%rd29];
	setp.ge.f32 	%p8, %f13, %f18;
	@%p8 bra 	$L__BB2_21;
	add.s32 	%r54, %r72, 2;
	min.s32 	%r55, %r54, %r2;
	mul.lo.s32 	%r56, %r55, %r29;
	mul.wide.s32 	%rd30, %r56, 4;
	add.s64 	%rd31, %rd1, %rd30;
	st.global.f32 	[%rd31], %f13;
	mul.lo.s32 	%r57, %r55, %r30;
	mul.wide.s32 	%rd32, %r57, 4;
	add.s64 	%rd33, %rd2, %rd32;
	st.global.u32 	[%rd33], %r54;
$L__BB2_21:
	add.s32 	%r73, %r73, 4;
	add.s32 	%r72, %r72, 4;
	add.s32 	%r71, %r71, %r12;
	setp.ne.s32 	%p9, %r73, 0;
	@%p9 bra 	$L__BB2_13;
	add.s32 	%r77, %r72, -1;
$L__BB2_23:
	setp.eq.s32 	%p10, %r10, 0;
	@%p10 bra 	$L__BB2_28;
	mul.lo.s32 	%r76, %r77, %r29;
	neg.s32 	%r75, %r10;
$L__BB2_25:
	.pragma "nounroll";
	mul.wide.s32 	%rd34, %r76, 4;
	add.s64 	%rd35, %rd1, %rd34;
	ld.global.f32 	%f14, [%rd35];
	ld.global.f32 	%f15, [%rd3];
	setp.ge.f32 	%p11, %f14, %f15;
	@%p11 bra 	$L__BB2_27;
	min.s32 	%r58, %r77, %r2;
	mul.lo.s32 	%r59, %r58, %r29;
	mul.wide.s32 	%rd36, %r59, 4;
	add.s64 	%rd37, %rd1, %rd36;
	st.global.f32 	[%rd37], %f14;
	mul.lo.s32 	%r60, %r58, %r30;
	mul.wide.s32 	%rd38, %r60, 4;
	add.s64 	%rd39, %rd2, %rd38;
	st.global.u32 	[%rd39], %r77;
$L__BB2_27:
	add.s32 	%r77, %r77, 1;
	add.s32 	%r76, %r76, %r29;
	add.s32 	%r75, %r75, 1;
	setp.ne.s32 	%p12, %r75, 0;
	@%p12 bra 	$L__BB2_25;
$L__BB2_28:
	ret;

}
	// .globl	_Z12compute_sqrtPfiii
.visible .entry _Z12compute_sqrtPfiii(
	.param .u64 .ptr .align 1 _Z12compute_sqrtPfiii_param_0,
	.param .u32 _Z12compute_sqrtPfiii_param_1,
	.param .u32 _Z12compute_sqrtPfiii_param_2,
	.param .u32 _Z12compute_sqrtPfiii_param_3
)
{
	.reg .pred 	%p<4>;
	.reg .b32 	%r<15>;
	.reg .b32 	%f<3>;
	.reg .b64 	%rd<5>;

	ld.param.u64 	%rd1, [_Z12compute_sqrtPfiii_param_0];
	ld.param.u32 	%r4, [_Z12compute_sqrtPfiii_param_1];
	ld.param.u32 	%r3, [_Z12compute_sqrtPfiii_param_2];
	ld.param.u32 	%r5, [_Z12compute_sqrtPfiii_param_3];
	mov.u32 	%r7, %ctaid.x;
	mov.u32 	%r8, %ntid.x;
	mov.u32 	%r9, %tid.x;
	mad.lo.s32 	%r1, %r7, %r8, %r9;
	mov.u32 	%r10, %ctaid.y;
	mov.u32 	%r11, %ntid.y;
	mov.u32 	%r12, %tid.y;
	mad.lo.s32 	%r13, %r10, %r11, %r12;
	setp.ge.u32 	%p1, %r1, %r4;
	setp.ge.u32 	%p2, %r13, %r5;
	or.pred  	%p3, %p1, %p2;
	@%p3 bra 	$L__BB3_2;
	cvta.to.global.u64 	%rd2, %rd1;
	mad.lo.s32 	%r14, %r3, %r13, %r1;
	mul.wide.u32 	%rd3, %r14, 4;
	add.s64 	%rd4, %rd2, %rd3;
	ld.global.f32 	%f1, [%rd4];
	sqrt.rn.f32 	%f2, %f1;
	st.global.f32 	[%rd4], %f2;
$L__BB3_2:
	ret;

}


// ===== COMPILED SASS (sm_100) =====

	.target	sm_100

	.elftype	@"ET_EXEC"


//--------------------- .note.nv.tkinfo           --------------------------
	.section	.note.nv.tkinfo,"",@"SHT_NOTE"
	.sectionflags	@"SHF_NOTE_NV_TKINFO"
	.tkinfo
        /*0018*/ 	.word	0x00000002
        /*0030*/ 	.string	""
        /*0030*/ 	.string	"ptxas"
        /*0030*/ 	.string	"Cuda compilation tools, release 13.0, V13.0.88"
        /*0030*/ 	.string	"Build cuda_13.0.r13.0/compiler.36424714_0"
        /*0030*/ 	.string	"-arch sm_100 -m 64 "



//--------------------- .note.nv.cuinfo           --------------------------
	.section	.note.nv.cuinfo,"",@"SHT_NOTE"
	.sectionflags	@"SHF_NOTE_NV_CUINFO"
        /*0018*/ 	.short	0x0002
        /*001a*/ 	.short	0x0064
        /*001c*/ 	.short	0x0082
	.zero		2


//--------------------- .nv.info                  --------------------------
	.section	.nv.info,"",@"SHT_CUDA_INFO"
	.align	4


	//----- nvinfo : EIATTR_REGCOUNT
	.align		4
        /*0000*/ 	.byte	0x04, 0x2f
        /*0002*/ 	.short	(.L_1 - .L_0)
	.align		4
.L_0:
        /*0004*/ 	.word	index@(_Z17compute_distancesPfiiS_iiiS_)
        /*0008*/ 	.word	0x0000001d


	//----- nvinfo : EIATTR_FRAME_SIZE
	.align		4
.L_1:
        /*000c*/ 	.byte	0x04, 0x11
        /*000e*/ 	.short	(.L_3 - .L_2)
	.align		4
.L_2:
        /*0010*/ 	.word	index@(_Z17compute_distancesPfiiS_iiiS_)
        /*0014*/ 	.word	0x00000000


	//----- nvinfo : EIATTR_REGCOUNT
	.align		4
.L_3:
        /*0018*/ 	.byte	0x04, 0x2f
        /*001a*/ 	.short	(.L_5 - .L_4)
	.align		4
.L_4:
        /*001c*/ 	.word	index@(_Z24compute_distance_textureyiPfiiiS_)
        /*0020*/ 	.word	0x00000028


	//----- nvinfo : EIATTR_FRAME_SIZE
	.align		4
.L_5:
        /*0024*/ 	.byte	0x04, 0x11
        /*0026*/ 	.short	(.L_7 - .L_6)
	.align		4
.L_6:
        /*0028*/ 	.word	index@(_Z24compute_distance_textureyiPfiiiS_)
        /*002c*/ 	.word	0x00000000


	//----- nvinfo : EIATTR_REGCOUNT
	.align		4
.L_7:
        /*0030*/ 	.byte	0x04, 0x2f
        /*0032*/ 	.short	(.L_9 - .L_8)
	.align		4
.L_8:
        /*0034*/ 	.word	index@(_Z19insertion_sort_cudaPfiPiiiii)
        /*0038*/ 	.word	0x0000001d


	//----- nvinfo : EIATTR_FRAME_SIZE
	.align		4
.L_9:
        /*003c*/ 	.byte	0x04, 0x11
        /*003e*/ 	.short	(.L_11 - .L_10)
	.align		4
.L_10:
        /*0040*/ 	.word	index@(_Z19insertion_sort_cudaPfiPiiiii)
        /*0044*/ 	.word	0x00000000


	//----- nvinfo : EIATTR_REGCOUNT
	.align		4
.L_11:
        /*0048*/ 	.byte	0x04, 0x2f
        /*004a*/ 	.short	(.L_13 - .L_12)
	.align		4
.L_12:
        /*004c*/ 	.word	index@(_Z12compute_sqrtPfiii)
        /*0050*/ 	.word	0x0000000c


	//----- nvinfo : EIATTR_FRAME_SIZE
	.align		4
.L_13:
        /*0054*/ 	.byte	0x04, 0x11
        /*0056*/ 	.short	(.L_15 - .L_14)
	.align		4
.L_14:
        /*0058*/ 	.word	index@($__internal_0_$__cuda_sm20_sqrt_rn_f32_slowpath)
        /*005c*/ 	.word	0x00000000


	//----- nvinfo : EIATTR_FRAME_SIZE
	.align		4
.L_15:
        /*0060*/ 	.byte	0x04, 0x11
        /*0062*/ 	.short	(.L_17 - .L_16)
	.align		4
.L_16:
        /*0064*/ 	.word	index@(_Z12compute_sqrtPfiii)
        /*0068*/ 	.word	0x00000000


	//----- nvinfo : EIATTR_MIN_STACK_SIZE
	.align		4
.L_17:
        /*006c*/ 	.byte	0x04, 0x12
        /*006e*/ 	.short	(.L_19 - .L_18)
	.align		4
.L_18:
        /*0070*/ 	.word	index@(_Z12compute_sqrtPfiii)
        /*0074*/ 	.word	0x00000000


	//----- nvinfo : EIATTR_MIN_STACK_SIZE
	.align		4
.L_19:
        /*0078*/ 	.byte	0x04, 0x12
        /*007a*/ 	.short	(.L_21 - .L_20)
	.align		4
.L_20:
        /*007c*/ 	.word	index@(_Z19insertion_sort_cudaPfiPiiiii)
        /*0080*/ 	.word	0x00000000


	//----- nvinfo : EIATTR_MIN_STACK_SIZE
	.align		4
.L_21:
        /*0084*/ 	.byte	0x04, 0x12
        /*0086*/ 	.short	(.L_23 - .L_22)
	.align		4
.L_22:
        /*0088*/ 	.word	index@(_Z24compute_distance_textureyiPfiiiS_)
        /*008c*/ 	.word	0x00000000


	//----- nvinfo : EIATTR_MIN_STACK_SIZE
	.align		4
.L_23:
        /*0090*/ 	.byte	0x04, 0x12
        /*0092*/ 	.short	(.L_25 - .L_24)
	.align		4
.L_24:
        /*0094*/ 	.word	index@(_Z17compute_distancesPfiiS_iiiS_)
        /*0098*/ 	.word	0x00000000
.L_25:


//--------------------- .nv.compat                --------------------------
	.section	.nv.compat,"",@"SHT_CUDA_COMPAT_INFO"
	.align	4
        /*0000*/ 	.byte	0x02, 0x09, 0x00, 0x00, 0x02, 0x02, 0x02, 0x00, 0x02, 0x05, 0x05, 0x00, 0x03, 0x07, 0x01, 0x01
        /*0010*/ 	.byte	0x02, 0x03, 0x00, 0x00, 0x02, 0x06, 0x01, 0x00, 0x04, 0x0b, 0x08, 0x00, 0x01, 0x00, 0x00, 0x00
        /*0020*/ 	.byte	0x00, 0x00, 0x00, 0x00


//--------------------- .nv.info._Z12compute_sqrtPfiii --------------------------
	.section	.nv.info._Z12compute_sqrtPfiii,"",@"SHT_CUDA_INFO"
	.sectionflags	@""
	.align	4


	//----- nvinfo : EIATTR_CUDA_API_VERSION
	.align		4
        /*0000*/ 	.byte	0x04, 0x37
        /*0002*/ 	.short	(.L_27 - .L_26)
.L_26:
        /*0004*/ 	.word	0x00000082


	//----- nvinfo : EIATTR_KPARAM_INFO
	.align		4
.L_27:
        /*0008*/ 	.byte	0x04, 0x17
        /*000a*/ 	.short	(.L_29 - .L_28)
.L_28:
        /*000c*/ 	.word	0x00000000
        /*0010*/ 	.short	0x0003
        /*0012*/ 	.short	0x0010
        /*0014*/ 	.byte	0x00, 0xf0, 0x11, 0x00


	//----- nvinfo : EIATTR_KPARAM_INFO
	.align		4
.L_29:
        /*0018*/ 	.byte	0x04, 0x17
        /*001a*/ 	.short	(.L_31 - .L_30)
.L_30:
        /*001c*/ 	.word	0x00000000
        /*0020*/ 	.short	0x0002
        /*0022*/ 	.short	0x000c
        /*0024*/ 	.byte	0x00, 0xf0, 0x11, 0x00


	//----- nvinfo : EIATTR_KPARAM_INFO
	.align		4
.L_31:
        /*0028*/ 	.byte	0x04, 0x17
        /*002a*/ 	.short	(.L_33 - .L_32)
.L_32:
        /*002c*/ 	.word	0x00000000
        /*0030*/ 	.short	0x0001
        /*0032*/ 	.short	0x0008
        /*0034*/ 	.byte	0x00, 0xf0, 0x11, 0x00


	//----- nvinfo : EIATTR_KPARAM_INFO
	.align		4
.L_33:
        /*0038*/ 	.byte	0x04, 0x17
        /*003a*/ 	.short	(.L_35 - .L_34)
.L_34:
        /*003c*/ 	.word	0x00000000
        /*0040*/ 	.short	0x0000
        /*0042*/ 	.short	0x0000
        /*0044*/ 	.byte	0x00, 0xf5, 0x21, 0x00


	//----- nvinfo : EIATTR_SPARSE_MMA_MASK
	.align		4
.L_35:
        /*0048*/ 	.byte	0x03, 0x50
        /*004a*/ 	.short	0x0000


	//----- nvinfo : EIATTR_MAXREG_COUNT
	.align		4
        /*004c*/ 	.byte	0x03, 0x1b
        /*004e*/ 	.short	0x00ff


	//----- nvinfo : EIATTR_MERCURY_ISA_VERSION
	.align		4
        /*0050*/ 	.byte	0x03, 0x5f
        /*0052*/ 	.short	0x0101


	//----- nvinfo : EIATTR_VRC_CTA_INIT_COUNT
	.align		4
        /*0054*/ 	.byte	0x02, 0x4a
	.zero		1
	.zero		1


	//----- nvinfo : EIATTR_EXIT_INSTR_OFFSETS
	.align		4
        /*0058*/ 	.byte	0x04, 0x1c
        /*005a*/ 	.short	(.L_37 - .L_36)


	//   ....[0]....
.L_36:
        /*005c*/ 	.word	0x000000d0


	//   ....[1]....
        /*0060*/ 	.word	0x00000230


	//----- nvinfo : EIATTR_CRS_STACK_SIZE
	.align		4
.L_37:
        /*0064*/ 	.byte	0x04, 0x1e
        /*0066*/ 	.short	(.L_39 - .L_38)
.L_38:
        /*0068*/ 	.word	0x00000000


	//----- nvinfo : EIATTR_CBANK_PARAM_SIZE
	.align		4
.L_39:
        /*006c*/ 	.byte	0x03, 0x19
        /*006e*/ 	.short	0x0014


	//----- nvinfo : EIATTR_PARAM_CBANK
	.align		4
        /*0070*/ 	.byte	0x04, 0x0a
        /*0072*/ 	.short	(.L_41 - .L_40)
	.align		4
.L_40:
        /*0074*/ 	.word	index@(.nv.constant0._Z12compute_sqrtPfiii)
        /*0078*/ 	.short	0x0380
        /*007a*/ 	.short	0x0014


	//----- nvinfo : EIATTR_SW_WAR
	.align		4
.L_41:
        /*007c*/ 	.byte	0x04, 0x36
        /*007e*/ 	.short	(.L_43 - .L_42)
.L_42:
        /*0080*/ 	.word	0x00000008
.L_43:


//--------------------- .nv.info._Z19insertion_sort_cudaPfiPiiiii --------------------------
	.section	.nv.info._Z19insertion_sort_cudaPfiPiiiii,"",@"SHT_CUDA_INFO"
	.sectionflags	@""
	.align	4


	//----- nvinfo : EIATTR_CUDA_API_VERSION
	.align		4
        /*0000*/ 	.byte	0x04, 0x37
        /*0002*/ 	.short	(.L_45 - .L_44)
.L_44:
        /*0004*/ 	.word	0x00000082


	//----- nvinfo : EIATTR_KPARAM_INFO
	.align		4
.L_45:
        /*0008*/ 	.byte	0x04, 0x17
        /*000a*/ 	.short	(.L_47 - .L_46)
.L_46:
        /*000c*/ 	.word	0x00000000
        /*0010*/ 	.short	0x0006
        /*0012*/ 	.short	0x0024
        /*0014*/ 	.byte	0x00, 0xf0, 0x11, 0x00


	//----- nvinfo : EIATTR_KPARAM_INFO
	.align		4
.L_47:
        /*0018*/ 	.byte	0x04, 0x17
        /*001a*/ 	.short	(.L_49 - .L_48)
.L_48:
        /*001c*/ 	.word	0x00000000
        /*0020*/ 	.short	0x0005
        /*0022*/ 	.short	0x0020
        /*0024*/ 	.byte	0x00, 0xf0, 0x11, 0x00


	//----- nvinfo : EIATTR_KPARAM_INFO
	.align		4
.L_49:
        /*0028*/ 	.byte	0x04, 0x17
        /*002a*/ 	.short	(.L_51 - .L_50)
.L_50:
        /*002c*/ 	.word	0x00000000
        /*0030*/ 	.short	0x0004
        /*0032*/ 	.short	0x001c
        /*0034*/ 	.byte	0x00, 0xf0, 0x11, 0x00


	//----- nvinfo : EIATTR_KPARAM_INFO
	.align		4
.L_51:
        /*0038*/ 	.byte	0x04, 0x17
        /*003a*/ 	.short	(.L_53 - .L_52)
.L_52:
        /*003c*/ 	.word	0x00000000
        /*0040*/ 	.short	0x0003
        /*0042*/ 	.short	0x0018
        /*0044*/ 	.byte	0x00, 0xf0, 0x11, 0x00


	//----- nvinfo : EIATTR_KPARAM_INFO
	.align		4
.L_53:
        /*0048*/ 	.byte	0x04, 0x17
        /*004a*/ 	.short	(.L_55 - .L_54)
.L_54:
        /*004c*/ 	.word	0x00000000
        /*0050*/ 	.short	0x0002
        /*0052*/ 	.short	0x0010
        /*0054*/ 	.byte	0x00, 0xf5, 0x21, 0x00


	//----- nvinfo : EIATTR_KPARAM_INFO
	.align		4
.L_55:
        /*0058*/ 	.byte	0x04, 0x17
        /*005a*/ 	.short	(.L_57 - .L_56)
.L_56:
        /*005c*/ 	.word	0x00000000
        /*0060*/ 	.short	0x0001
        /*0062*/ 	.short	0x0008
        /*0064*/ 	.byte	0x00, 0xf0, 0x11, 0x00


	//----- nvinfo : EIATTR_KPARAM_INFO
	.align		4
.L_57:
        /*0068*/ 	.byte	0x04, 0x17
        /*006a*/ 	.short	(.L_59 - .L_58)
.L_58:
        /*006c*/ 	.word	0x00000000
        /*0070*/ 	.short	0x0000
        /*0072*/ 	.short	0x0000
        /*0074*/ 	.byte	0x00, 0xf5, 0x21, 0x00


	//----- nvinfo : EIATTR_SPARSE_MMA_MASK
	.align		4
.L_59:
        /*0078*/ 	.byte	0x03, 0x50
        /*007a*/ 	.short	0x0000


	//----- nvinfo : EIATTR_MAXREG_COUNT
	.align		4
        /*007c*/ 	.byte	0x03, 0x1b
        /*007e*/ 	.short	0x00ff


	//----- nvinfo : EIATTR_MERCURY_ISA_VERSION
	.align		4
        /*0080*/ 	.byte	0x03, 0x5f
        /*0082*/ 	.short	0x0101


	//----- nvinfo : EIATTR_VRC_CTA_INIT_COUNT
	.align		4
        /*0084*/ 	.byte	0x02, 0x4a
	.zero		1
	.zero		1


	//----- nvinfo : EIATTR_EXIT_INSTR_OFFSETS
	.align		4
        /*0088*/ 	.byte	0x04, 0x1c
        /*008a*/ 	.short	(.L_61 - .L_60)


	//   ....[0]....
.L_60:
        /*008c*/ 	.word	0x00000070


	//   ....[1]....
        /*0090*/ 	.word	0x000000e0


	//   ....[2]....
        /*0094*/ 	.word	0x00000450


	//   ....[3]....
        /*0098*/ 	.word	0x000008f0


	//   ....[4]....
        /*009c*/ 	.word	0x00000a80


	//----- nvinfo : EIATTR_CRS_STACK_SIZE
	.align		4
.L_61:
        /*00a0*/ 	.byte	0x04, 0x1e
        /*00a2*/ 	.short	(.L_63 - .L_62)
.L_62:
        /*00a4*/ 	.word	0x00000000


	//----- nvinfo : EIATTR_CBANK_PARAM_SIZE
	.align		4
.L_63:
        /*00a8*/ 	.byte	0x03, 0x19
        /*00aa*/ 	.short	0x0028


	//----- nvinfo : EIATTR_PARAM_CBANK
	.align		4
        /*00ac*/ 	.byte	0x04, 0x0a
        /*00ae*/ 	.short	(.L_65 - .L_64)
	.align		4
.L_64:
        /*00b0*/ 	.word	index@(.nv.constant0._Z19insertion_sort_cudaPfiPiiiii)
        /*00b4*/ 	.short	0x0380
        /*00b6*/ 	.short	0x0028


	//----- nvinfo : EIATTR_SW_WAR
	.align		4
.L_65:
        /*00b8*/ 	.byte	0x04, 0x36
        /*00ba*/ 	.short	(.L_67 - .L_66)
.L_66:
        /*00bc*/ 	.word	0x00000008
.L_67:


//--------------------- .nv.info._Z24compute_distance_textureyiPfiiiS_ --------------------------
	.section	.nv.info._Z24compute_distance_textureyiPfiiiS_,"",@"SHT_CUDA_INFO"
	.sectionflags	@""
	.align	4


	//----- nvinfo : EIATTR_CUDA_API_VERSION
	.align		4
        /*0000*/ 	.byte	0x04, 0x37
        /*0002*/ 	.short	(.L_69 - .L_68)
.L_68:
        /*0004*/ 	.word	0x00000082


	//----- nvinfo : EIATTR_KPARAM_INFO
	.align		4
.L_69:
        /*0008*/ 	.byte	0x04, 0x17
        /*000a*/ 	.short	(.L_71 - .L_70)
.L_70:
        /*000c*/ 	.word	0x00000000
        /*0010*/ 	.short	0x0006
        /*0012*/ 	.short	0x0028
        /*0014*/ 	.byte	0x00, 0xf5, 0x21, 0x00


	//----- nvinfo : EIATTR_KPARAM_INFO
	.align		4
.L_71:
        /*0018*/ 	.byte	0x04, 0x17
        /*001a*/ 	.short	(.L_73 - .L_72)
.L_72:
        /*001c*/ 	.word	0x00000000
        /*0020*/ 	.short	0x0005
        /*0022*/ 	.short	0x0020
        /*0024*/ 	.byte	0x00, 0xf0, 0x11, 0x00


	//----- nvinfo : EIATTR_KPARAM_INFO
	.align		4
.L_73:
        /*0028*/ 	.byte	0x04, 0x17
        /*002a*/ 	.short	(.L_75 - .L_74)
.L_74:
        /*002c*/ 	.word	0x00000000
        /*0030*/ 	.short	0x0004
        /*0032*/ 	.short	0x001c
        /*0034*/ 	.byte	0x00, 0xf0, 0x11, 0x00


	//----- nvinfo : EIATTR_KPARAM_INFO
	.align		4
.L_75:
        /*0038*/ 	.byte	0x04, 0x17
        /*003a*/ 	.short	(.L_77 - .L_76)
.L_76:
        /*003c*/ 	.word	0x00000000
        /*0040*/ 	.short	0x0003
        /*0042*/ 	.short	0x0018
        /*0044*/ 	.byte	0x00, 0xf0, 0x11, 0x00


	//----- nvinfo : EIATTR_KPARAM_INFO
	.align		4
.L_77:
        /*0048*/ 	.byte	0x04, 0x17
        /*004a*/ 	.short	(.L_79 - .L_78)
.L_78:
        /*004c*/ 	.word	0x00000000
        /*0050*/ 	.short	0x0002
        /*0052*/ 	.short	0x0010
        /*0054*/ 	.byte	0x00, 0xf5, 0x21, 0x00


	//----- nvinfo : EIATTR_KPARAM_INFO
	.align		4
.L_79:
        /*0058*/ 	.byte	0x04, 0x17
        /*005a*/ 	.short	(.L_81 - .L_80)
.L_80:
        /*005c*/ 	.word	0x00000000
        /*0060*/ 	.short	0x0001
        /*0062*/ 	.short	0x0008
        /*0064*/ 	.byte	0x00, 0xf0, 0x11, 0x00


	//----- nvinfo : EIATTR_KPARAM_INFO
	.align		4
.L_81:
        /*0068*/ 	.byte	0x04, 0x17
        /*006a*/ 	.short	(.L_83 - .L_82)
.L_82:
        /*006c*/ 	.word	0x00000000
        /*0070*/ 	.short	0x0000
        /*0072*/ 	.short	0x0000
        /*0074*/ 	.byte	0x00, 0xf0, 0x21, 0x00


	//----- nvinfo : EIATTR_SPARSE_MMA_MASK
	.align		4
.L_83:
        /*0078*/ 	.byte	0x03, 0x50
        /*007a*/ 	.short	0x0000


	//----- nvinfo : EIATTR_MAXREG_COUNT
	.align		4
        /*007c*/ 	.byte	0x03, 0x1b
        /*007e*/ 	.short	0x00ff


	//----- nvinfo : EIATTR_MERCURY_ISA_VERSION
	.align		4
        /*0080*/ 	.byte	0x03, 0x5f
        /*0082*/ 	.short	0x0101


	//----- nvinfo : EIATTR_VRC_CTA_INIT_COUNT
	.align		4
        /*0084*/ 	.byte	0x02, 0x4a
	.zero		1
	.zero		1


	//----- nvinfo : EIATTR_EXIT_INSTR_OFFSETS
	.align		4
        /*0088*/ 	.byte	0x04, 0x1c
        /*008a*/ 	.short	(.L_85 - .L_84)


	//   ....[0]....
.L_84:
        /*008c*/ 	.word	0x000000e0


	//   ....[1]....
        /*0090*/ 	.word	0x00000d10


	//----- nvinfo : EIATTR_CBANK_PARAM_SIZE
	.align		4
.L_85:
        /*0094*/ 	.byte	0x03, 0x19
        /*0096*/ 	.short	0x0030


	//----- nvinfo : EIATTR_PARAM_CBANK
	.align		4
        /*0098*/ 	.byte	0x04, 0x0a
        /*009a*/ 	.short	(.L_87 - .L_86)
	.align		4
.L_86:
        /*009c*/ 	.word	index@(.nv.constant0._Z24compute_distance_textureyiPfiiiS_)
        /*00a0*/ 	.short	0x0380
        /*00a2*/ 	.short	0x0030


	//----- nvinfo : EIATTR_SW_WAR
	.align		4
.L_87:
        /*00a4*/ 	.byte	0x04, 0x36
        /*00a6*/ 	.short	(.L_89 - .L_88)
.L_88:
        /*00a8*/ 	.word	0x00000008
.L_89:


//--------------------- .nv.info._Z17compute_distancesPfiiS_iiiS_ --------------------------
	.section	.nv.info._Z17compute_distancesPfiiS_iiiS_,"",@"SHT_CUDA_INFO"
	.sectionflags	@""
	.align	4


	//----- nvinfo : EIATTR_CUDA_API_VERSION
	.align		4
        /*0000*/ 	.byte	0x04, 0x37
        /*0002*/ 	.short	(.L_91 - .L_90)
.L_90:
        /*0004*/ 	.word	0x00000082


	//----- nvinfo : EIATTR_KPARAM_INFO
	.align		4
.L_91:
        /*0008*/ 	.byte	0x04, 0x17
        /*000a*/ 	.short	(.L_93 - .L_92)
.L_92:
        /*000c*/ 	.word	0x00000000
        /*0010*/ 	.short	0x0007
        /*0012*/ 	.short	0x0028
        /*0014*/ 	.byte	0x00, 0xf5, 0x21, 0x00


	//----- nvinfo : EIATTR_KPARAM_INFO
	.align		4
.L_93:
        /*0018*/ 	.byte	0x04, 0x17
        /*001a*/ 	.short	(.L_95 - .L_94)
.L_94:
        /*001c*/ 	.word	0x00000000
        /*0020*/ 	.short	0x0006
        /*0022*/ 	.short	0x0020
        /*0024*/ 	.byte	0x00, 0xf0, 0x11, 0x00


	//----- nvinfo : EIATTR_KPARAM_INFO
	.align		4
.L_95:
        /*0028*/ 	.byte	0x04, 0x17
        /*002a*/ 	.short	(.L_97 - .L_96)
.L_96:
        /*002c*/ 	.word	0x00000000
        /*0030*/ 	.short	0x0005
        /*0032*/ 	.short	0x001c
        /*0034*/ 	.byte	0x00, 0xf0, 0x11, 0x00


	//----- nvinfo : EIATTR_KPARAM_INFO
	.align		4
.L_97:
        /*0038*/ 	.byte	0x04, 0x17
        /*003a*/ 	.short	(.L_99 - .L_98)
.L_98:
        /*003c*/ 	.word	0x00000000
        /*0040*/ 	.short	0x0004
        /*0042*/ 	.short	0x0018
        /*0044*/ 	.byte	0x00, 0xf0, 0x11, 0x00


	//----- nvinfo : EIATTR_KPARAM_INFO
	.align		4
.L_99:
        /*0048*/ 	.byte	0x04, 0x17
        /*004a*/ 	.short	(.L_101 - .L_100)
.L_100:
        /*004c*/ 	.word	0x00000000
        /*0050*/ 	.short	0x0003
        /*0052*/ 	.short	0x0010
        /*0054*/ 	.byte	0x00, 0xf5, 0x21, 0x00


	//----- nvinfo : EIATTR_KPARAM_INFO
	.align		4
.L_101:
        /*0058*/ 	.byte	0x04, 0x17
        /*005a*/ 	.short	(.L_103 - .L_102)
.L_102:
        /*005c*/ 	.word	0x00000000
        /*0060*/ 	.short	0x0002
        /*0062*/ 	.short	0x000c
        /*0064*/ 	.byte	0x00, 0xf0, 0x11, 0x00


	//----- nvinfo : EIATTR_KPARAM_INFO
	.align		4
.L_103:
        /*0068*/ 	.byte	0x04, 0x17
        /*006a*/ 	.short	(.L_105 - .L_104)
.L_104:
        /*006c*/ 	.word	0x00000000
        /*0070*/ 	.short	0x0001
        /*0072*/ 	.short	0x0008
        /*0074*/ 	.byte	0x00, 0xf0, 0x11, 0x00


	//----- nvinfo : EIATTR_KPARAM_INFO
	.align		4
.L_105:
        /*0078*/ 	.byte	0x04, 0x17
        /*007a*/ 	.short	(.L_107 - .L_106)
.L_106:
        /*007c*/ 	.word	0x00000000
        /*0080*/ 	.short	0x0000
        /*0082*/ 	.short	0x0000
        /*0084*/ 	.byte	0x00, 0xf5, 0x21, 0x00


	//----- nvinfo : EIATTR_SPARSE_MMA_MASK
	.align		4
.L_107:
        /*0088*/ 	.byte	0x03, 0x50
        /*008a*/ 	.short	0x0000


	//----- nvinfo : EIATTR_MAXREG_COUNT
	.align		4
        /*008c*/ 	.byte	0x03, 0x1b
        /*008e*/ 	.short	0x00ff


	//----- nvinfo : EIATTR_NUM_BARRIERS
	.align		4
        /*0090*/ 	.byte	0x02, 0x4c
        /*0092*/ 	.byte	0x01
	.zero		1


	//----- nvinfo : EIATTR_MERCURY_ISA_VERSION
	.align		4
        /*0094*/ 	.byte	0x03, 0x5f
        /*0096*/ 	.short	0x0101


	//----- nvinfo : EIATTR_VRC_CTA_INIT_COUNT
	.align		4
        /*0098*/ 	.byte	0x02, 0x4a
	.zero		1
	.zero		1


	//----- nvinfo : EIATTR_EXIT_INSTR_OFFSETS
	.align		4
        /*009c*/ 	.byte	0x04, 0x1c
        /*009e*/ 	.short	(.L_109 - .L_108)


	//   ....[0]....
.L_108:
        /*00a0*/ 	.word	0x00000ae0


	//   ....[1]....
        /*00a4*/ 	.word	0x00000ba0


	//----- nvinfo : EIATTR_CRS_STACK_SIZE
	.align		4
.L_109:
        /*00a8*/ 	.byte	0x04, 0x1e
        /*00aa*/ 	.short	(.L_111 - .L_110)
.L_110:
        /*00ac*/ 	.word	0x00000000


	//----- nvinfo : EIATTR_CBANK_PARAM_SIZE
	.align		4
.L_111:
        /*00b0*/ 	.byte	0x03, 0x19
        /*00b2*/ 	.short	0x0030


	//----- nvinfo : EIATTR_PARAM_CBANK
	.align		4
        /*00b4*/ 	.byte	0x04, 0x0a
        /*00b6*/ 	.short	(.L_113 - .L_112)
	.align		4
.L_112:
        /*00b8*/ 	.word	index@(.nv.constant0._Z17compute_distancesPfiiS_iiiS_)
        /*00bc*/ 	.short	0x0380
        /*00be*/ 	.short	0x0030


	//----- nvinfo : EIATTR_SW_WAR
	.align		4
.L_113:
        /*00c0*/ 	.byte	0x04, 0x36
        /*00c2*/ 	.short	(.L_115 - .L_114)
.L_114:
        /*00c4*/ 	.word	0x00000008
.L_115:


//--------------------- .nv.callgraph             --------------------------
	.section	.nv.callgraph,"",@"SHT_CUDA_CALLGRAPH"
	.align	4
	.sectionentsize	8
	.align		4
        /*0000*/ 	.word	0x00000000
	.align		4
        /*0004*/ 	.word	0xffffffff
	.align		4
        /*0008*/ 	.word	0x00000000
	.align		4
        /*000c*/ 	.word	0xfffffffe
	.align		4
        /*0010*/ 	.word	0x00000000
	.align		4
        /*0014*/ 	.word	0xfffffffd
	.align		4
        /*0018*/ 	.word	0x00000000
	.align		4
        /*001c*/ 	.word	0xfffffffc


//--------------------- .text._Z12compute_sqrtPfiii --------------------------
	.section	.text._Z12compute_sqrtPfiii,"ax",@progbits
	.align	128
        .global         _Z12compute_sqrtPfiii
        .type           _Z12compute_sqrtPfiii,@function
        .size           _Z12compute_sqrtPfiii,(.L_x_37 - _Z12compute_sqrtPfiii)
        .other          _Z12compute_sqrtPfiii,@"STO_CUDA_ENTRY STV_DEFAULT"
_Z12compute_sqrtPfiii:
.text._Z12compute_sqrtPfiii:
[----:B------:R-:W-:Y:S01]  /*0000*/  LDC R1, c[0x0][0x37c] ;  /* 0x0000df00ff017b82 */ /* 0x000fe20000000800 */
[----:B------:R-:W0:Y:S07]  /*0010*/  S2R R2, SR_TID.Y ;  /* 0x0000000000027919 */ /* 0x000e2e0000002200 */
[----:B------:R-:W1:Y:S01]  /*0020*/  LDC R0, c[0x0][0x360] ;  /* 0x0000d800ff007b82 */ /* 0x000e620000000800 */
[----:B------:R-:W2:Y:S01]  /*0030*/  LDCU UR6, c[0x0][0x390] ;  /* 0x00007200ff0677ac */ /* 0x000ea20008000800 */
[----:B------:R-:W1:Y:S01]  /*0040*/  S2R R3, SR_TID.X ;  /* 0x0000000000037919 */ /* 0x000e620000002100 */
[----:B------:R-:W3:Y:S05]  /*0050*/  LDCU UR7, c[0x0][0x388] ;  /* 0x00007100ff0777ac */ /* 0x000eea0008000800 */
[----:B------:R-:W0:Y:S08]  /*0060*/  S2UR UR5, SR_CTAID.Y ;  /* 0x00000000000579c3 */ /* 0x000e300000002600 */
[----:B------:R-:W0:Y:S08]  /*0070*/  LDC R5, c[0x0][0x364] ;  /* 0x0000d900ff057b82 */ /* 0x000e300000000800 */
[----:B------:R-:W1:Y:S01]  /*0080*/  S2UR UR4, SR_CTAID.X ;  /* 0x00000000000479c3 */ /* 0x000e620000002500 */
[----:B0-----:R-:W-:-:S05]  /*0090*/  IMAD R5, R5, UR5, R2 ;  /* 0x0000000505057c24 */ /* 0x001fca000f8e0202 */
[----:B--2---:R-:W-:Y:S01]  /*00a0*/  ISETP.GE.U32.AND P0, PT, R5, UR6, PT ;  /* 0x0000000605007c0c */ /* 0x004fe2000bf06070 */
[----:B-1----:R-:W-:-:S05]  /*00b0*/  IMAD R0, R0, UR4, R3 ;  /* 0x0000000400007c24 */ /* 0x002fca000f8e0203 */
[----:B---3--:R-:W-:-:S13]  /*00c0*/  ISETP.GE.U32.OR P0, PT, R0, UR7, P0 ;  /* 0x0000000700007c0c */ /* 0x008fda0008706470 */
[----:B------:R-:W-:Y:S05]  /*00d0*/  @P0 EXIT ;  /* 0x000000000000094d */ /* 0x000fea0003800000 */
[----:B------:R-:W0:Y:S01]  /*00e0*/  LDC.64 R2, c[0x0][0x380] ;  /* 0x0000e000ff027b82 */ /* 0x000e220000000a00 */
[----:B------:R-:W1:Y:S01]  /*00f0*/  LDCU UR6, c[0x0][0x38c] ;  /* 0x00007180ff0677ac */ /* 0x000e620008000800 */
[----:B------:R-:W2:Y:S01]  /*0100*/  LDCU.64 UR4, c[0x0][0x358] ;  /* 0x00006b00ff0477ac */ /* 0x000ea20008000a00 */
[----:B-1----:R-:W-:-:S04]  /*0110*/  IMAD R5, R5, UR6, R0 ;  /* 0x0000000605057c24 */ /* 0x002fc8000f8e0200 */
[----:B0-----:R-:W-:-:S05]  /*0120*/  IMAD.WIDE.U32 R2, R5, 0x4, R2 ;  /* 0x0000000405027825 */ /* 0x001fca00078e0002 */
[----:B--2---:R-:W2:Y:S01]  /*0130*/  LDG.E R0, desc[UR4][R2.64] ;  /* 0x0000000402007981 */ /* 0x004ea2000c1e1900 */
[----:B------:R-:W-:Y:S01]  /*0140*/  BSSY.RECONVERGENT B0, `(.L_x_0) ;  /* 0x000000d000007945 */ /* 0x000fe20003800200 */
[----:B--2---:R-:W-:Y:S01]  /*0150*/  IADD3 R4, PT, PT, R0, -0xd000000, RZ ;  /* 0xf300000000047810 */ /* 0x004fe20007ffe0ff */
[----:B------:R0:W1:Y:S03]  /*0160*/  MUFU.RSQ R5, R0 ;  /* 0x0000000000057308 */ /* 0x0000660000001400 */
[----:B------:R-:W-:-:S13]  /*0170*/  ISETP.GT.U32.AND P0, PT, R4, 0x727fffff, PT ;  /* 0x727fffff0400780c */ /* 0x000fda0003f04070 */
[----:B0-----:R-:W-:Y:S05]  /*0180*/  @!P0 BRA `(.L_x_1) ;  /* 0x0000000000108947 */ /* 0x001fea0003800000 */
[----:B------:R-:W-:-:S07]  /*0190*/  MOV R9, 0x1b0 ;  /* 0x000001b000097802 */ /* 0x000fce0000000f00 */
[----:B-1----:R-:W-:Y:S05]  /*01a0*/  CALL.REL.NOINC `($__internal_0_$__cuda_sm20_sqrt_rn_f32_slowpath) ;  /* 0x0000000000247944 */ /* 0x002fea0003c00000 */
[----:B------:R-:W-:Y:S01]  /*01b0*/  MOV R5, R0 ;  /* 0x0000000000057202 */ /* 0x000fe20000000f00 */
[----:B------:R-:W-:Y:S06]  /*01c0*/  BRA `(.L_x_2) ;  /* 0x0000000000107947 */ /* 0x000fec0003800000 */
.L_x_1:
[----:B-1----:R-:W-:Y:S01]  /*01d0*/  FMUL.FTZ R7, R0, R5 ;  /* 0x0000000500077220 */ /* 0x002fe20000410000 */
[----:B------:R-:W-:-:S03]  /*01e0*/  FMUL.FTZ R5, R5, 0.5 ;  /* 0x3f00000005057820 */ /* 0x000fc60000410000 */
[----:B------:R-:W-:-:S04]  /*01f0*/  FFMA R0, -R7, R7, R0 ;  /* 0x0000000707007223 */ /* 0x000fc80000000100 */
[----:B------:R-:W-:-:S07]  /*0200*/  FFMA R5, R0, R5, R7 ;  /* 0x0000000500057223 */ /* 0x000fce0000000007 */
.L_x_2:
[----:B------:R-:W-:Y:S05]  /*0210*/  BSYNC.RECONVERGENT B0 ;  /* 0x0000000000007941 */ /* 0x000fea0003800200 */
.L_x_0:
[----:B------:R-:W-:Y:S01]  /*0220*/  STG.E desc[UR4][R2.64], R5 ;  /* 0x0000000502007986 */ /* 0x000fe2000c101904 */
[----:B------:R-:W-:Y:S05]  /*0230*/  EXIT ;  /* 0x000000000000794d */ /* 0x000fea0003800000 */
        .weak           $__internal_0_$__cuda_sm20_sqrt_rn_f32_slowpath
        .type           $__internal_0_$__cuda_sm20_sqrt_rn_f32_slowpath,@function
        .size           $__internal_0_$__cuda_sm20_sqrt_rn_f32_slowpath,(.L_x_37 - $__internal_0_$__cuda_sm20_sqrt_rn_f32_slowpath)
$__internal_0_$__cuda_sm20_sqrt_rn_f32_slowpath:
[----:B------:R-:W-:-:S13]  /*0240*/  LOP3.LUT P0, RZ, R0, 0x7fffffff, RZ, 0xc0, !PT ;  /* 0x7fffffff00ff7812 */ /* 0x000fda000780c0ff */
[----:B------:R-:W-:Y:S01]  /*0250*/  @!P0 MOV R4, R0 ;  /* 0x0000000000048202 */ /* 0x000fe20000000f00 */
[----:B------:R-:W-:Y:S06]  /*0260*/  @!P0 BRA `(.L_x_3) ;  /* 0x0000000000408947 */ /* 0x000fec0003800000 */
[----:B------:R-:W-:-:S13]  /*0270*/  FSETP.GEU.FTZ.AND P0, PT, R0, RZ, PT ;  /* 0x000000ff0000720b */ /* 0x000fda0003f1e000 */
[----:B------:R-:W-:Y:S01]  /*0280*/  @!P0 MOV R4, 0x7fffffff ;  /* 0x7fffffff00048802 */ /* 0x000fe20000000f00 */
[----:B------:R-:W-:Y:S06]  /*0290*/  @!P0 BRA `(.L_x_3) ;  /* 0x0000000000348947 */ /* 0x000fec0003800000 */
[----:B------:R-:W-:-:S13]  /*02a0*/  FSETP.GTU.FTZ.AND P0, PT, |R0|, +INF , PT ;  /* 0x7f8000000000780b */ /* 0x000fda0003f1c200 */
[----:B------:R-:W-:Y:S01]  /*02b0*/  @P0 FADD.FTZ R4, R0, 1 ;  /* 0x3f80000000040421 */ /* 0x000fe20000010000 */
[----:B------:R-:W-:Y:S06]  /*02c0*/  @P0 BRA `(.L_x_3) ;  /* 0x0000000000280947 */ /* 0x000fec0003800000 */
[----:B------:R-:W-:-:S13]  /*02d0*/  FSETP.NEU.FTZ.AND P0, PT, |R0|, +INF , PT ;  /* 0x7f8000000000780b */ /* 0x000fda0003f1d200 */
[----:B------:R-:W-:-:S04]  /*02e0*/  @P0 FFMA R5, R0, 1.84467440737095516160e+19, RZ ;  /* 0x5f80000000050823 */ /* 0x000fc800000000ff */
[----:B------:R-:W0:Y:S02]  /*02f0*/  @P0 MUFU.RSQ R4, R5 ;  /* 0x0000000500040308 */ /* 0x000e240000001400 */
[----:B0-----:R-:W-:Y:S01]  /*0300*/  @P0 FMUL.FTZ R6, R5, R4 ;  /* 0x0000000405060220 */ /* 0x001fe20000410000 */
[----:B------:R-:W-:Y:S01]  /*0310*/  @P0 FMUL.FTZ R8, R4, 0.5 ;  /* 0x3f00000004080820 */ /* 0x000fe20000410000 */
[----:B------:R-:W-:Y:S02]  /*0320*/  @!P0 MOV R4, R0 ;  /* 0x0000000000048202 */ /* 0x000fe40000000f00 */
[----:B------:R-:W-:-:S04]  /*0330*/  @P0 FADD.FTZ R7, -R6, -RZ ;  /* 0x800000ff06070221 */ /* 0x000fc80000010100 */
[----:B------:R-:W-:-:S04]  /*0340*/  @P0 FFMA R7, R6, R7, R5 ;  /* 0x0000000706070223 */ /* 0x000fc80000000005 */
[----:B------:R-:W-:-:S04]  /*0350*/  @P0 FFMA R7, R7, R8, R6 ;  /* 0x0000000807070223 */ /* 0x000fc80000000006 */
[----:B------:R-:W-:-:S07]  /*0360*/  @P0 FMUL.FTZ R4, R7, 2.3283064365386962891e-10 ;  /* 0x2f80000007040820 */ /* 0x000fce0000410000 */
.L_x_3:
[----:B------:R-:W-:Y:S01]  /*0370*/  HFMA2 R5, -RZ, RZ, 0, 0 ;  /* 0x00000000ff057431 */ /* 0x000fe200000001ff */
[----:B------:R-:W-:Y:S02]  /*0380*/  MOV R0, R4 ;  /* 0x0000000400007202 */ /* 0x000fe40000000f00 */
[----:B------:R-:W-:-:S04]  /*0390*/  MOV R4, R9 ;  /* 0x0000000900047202 */ /* 0x000fc80000000f00 */
[----:B------:R-:W-:Y:S05]  /*03a0*/  RET.REL.NODEC R4 `(_Z12compute_sqrtPfiii) ;  /* 0xfffffffc04147950 */ /* 0x000fea0003c3ffff */
.L_x_4:
[----:B------:R-:W-:-:S00]  /*03b0*/  BRA `(.L_x_4) ;  /* 0xfffffffc00fc7947 */ /* 0x000fc0000383ffff */
[----:B------:R-:W-:-:S00]  /*03c0*/  NOP ;  /* 0x0000000000007918 */ /* 0x000fc00000000000 */
        /* <DEDUP_REMOVED lines=11> */
.L_x_37:


//--------------------- .text._Z19insertion_sort_cudaPfiPiiiii --------------------------
	.section	.text._Z19insertion_sort_cudaPfiPiiiii,"ax",@progbits
	.align	128
        .global         _Z19insertion_sort_cudaPfiPiiiii
        .type           _Z19insertion_sort_cudaPfiPiiiii,@function
        .size           _Z19insertion_sort_cudaPfiPiiiii,(.L_x_39 - _Z19insertion_sort_cudaPfiPiiiii)
        .other          _Z19insertion_sort_cudaPfiPiiiii,@"STO_CUDA_ENTRY STV_DEFAULT"
_Z19insertion_sort_cudaPfiPiiiii:
.text._Z19insertion_sort_cudaPfiPiiiii:
[----:B------:R-:W-:Y:S01]  /*0000*/  LDC R1, c[0x0][0x37c] ;  /* 0x0000df00ff017b82 */ /* 0x000fe20000000800 */
[----:B------:R-:W0:Y:S07]  /*0010*/  S2R R0, SR_TID.X ;  /* 0x0000000000007919 */ /* 0x000e2e0000002100 */
[----:B------:R-:W0:Y:S01]  /*0020*/  S2UR UR4, SR_CTAID.X ;  /* 0x00000000000479c3 */ /* 0x000e220000002500 */
[----:B------:R-:W1:Y:S07]  /*0030*/  LDCU UR5, c[0x0][0x39c] ;  /* 0x00007380ff0577ac */ /* 0x000e6e0008000800 */
[----:B------:R-:W0:Y:S02]  /*0040*/  LDC R7, c[0x0][0x360] ;  /* 0x0000d800ff077b82 */ /* 0x000e240000000800 */
[----:B0-----:R-:W-:-:S05]  /*0050*/  IMAD R7, R7, UR4, R0 ;  /* 0x0000000407077c24 */ /* 0x001fca000f8e0200 */
[----:B-1----:R-:W-:-:S13]  /*0060*/  ISETP.GE.U32.AND P0, PT, R7, UR5, PT ;  /* 0x0000000507007c0c */ /* 0x002fda000bf06070 */
[----:B------:R-:W-:Y:S05]  /*0070*/  @P0 EXIT ;  /* 0x000000000000094d */ /* 0x000fea0003800000 */
[----:B------:R-:W0:Y:S01]  /*0080*/  LDC R10, c[0x0][0x3a0] ;  /* 0x0000e800ff0a7b82 */ /* 0x000e220000000800 */
[----:B------:R-:W1:Y:S07]  /*0090*/  LDCU.64 UR6, c[0x0][0x358] ;  /* 0x00006b00ff0677ac */ /* 0x000e6e0008000a00 */
[----:B------:R-:W2:Y:S01]  /*00a0*/  LDC.64 R2, c[0x0][0x390] ;  /* 0x0000e400ff027b82 */ /* 0x000ea20000000a00 */
[----:B0-----:R-:W-:Y:S01]  /*00b0*/  ISETP.GE.AND P0, PT, R10, 0x2, PT ;  /* 0x000000020a00780c */ /* 0x001fe20003f06270 */
[----:B--2---:R-:W-:-:S05]  /*00c0*/  IMAD.WIDE.U32 R2, R7, 0x4, R2 ;  /* 0x0000000407027825 */ /* 0x004fca00078e0002 */
[----:B-1----:R0:W-:Y:S07]  /*00d0*/  STG.E desc[UR6][R2.64], RZ ;  /* 0x000000ff02007986 */ /* 0x0021ee000c101906 */
[----:B------:R-:W-:Y:S05]  /*00e0*/  @!P0 EXIT ;  /* 0x000000000000894d */ /* 0x000fea0003800000 */
[----:B------:R-:W1:Y:S01]  /*00f0*/  LDC.64 R4, c[0x0][0x380] ;  /* 0x0000e000ff047b82 */ /* 0x000e620000000a00 */
[----:B------:R-:W2:Y:S01]  /*0100*/  LDCU UR5, c[0x0][0x3a4] ;  /* 0x00007480ff0577ac */ /* 0x000ea20008000800 */
[----:B------:R-:W3:Y:S01]  /*0110*/  LDCU UR8, c[0x0][0x388] ;  /* 0x00007100ff0877ac */ /* 0x000ee20008000800 */
[----:B--2---:R-:W-:Y:S02]  /*0120*/  UISETP.GE.AND UP0, UPT, UR5, 0x2, UPT ;  /* 0x000000020500788c */ /* 0x004fe4000bf06270 */
[----:B------:R-:W-:Y:S01]  /*0130*/  UIADD3 UR4, UPT, UPT, UR5, -0x1, URZ ;  /* 0xffffffff05047890 */ /* 0x000fe2000fffe0ff */
[----:B---3--:R-:W-:Y:S01]  /*0140*/  MOV R0, UR8 ;  /* 0x0000000800007c02 */ /* 0x008fe20008000f00 */
[----:B-1----:R-:W-:-:S04]  /*0150*/  IMAD.WIDE.U32 R4, R7, 0x4, R4 ;  /* 0x0000000407047825 */ /* 0x002fc800078e0004 */
[----:B------:R-:W-:-:S04]  /*0160*/  IMAD R7, R0, UR4, RZ ;  /* 0x0000000400077c24 */ /* 0x000fc8000f8e02ff */
[----:B------:R-:W-:Y:S01]  /*0170*/  IMAD.WIDE R6, R7, 0x4, R4 ;  /* 0x0000000407067825 */ /* 0x000fe200078e0204 */
[----:B------:R-:W-:Y:S06]  /*0180*/  BRA.U !UP0, `(.L_x_5) ;  /* 0x0000000108b87547 */ /* 0x000fec000b800000 */
[----:B------:R-:W-:-:S07]  /*0190*/  HFMA2 R0, -RZ, RZ, 0, 5.9604644775390625e-08 ;  /* 0x00000001ff007431 */ /* 0x000fce00000001ff */
.L_x_12:
[----:B------:R-:W1:Y:S02]  /*01a0*/  LDCU UR5, c[0x0][0x388] ;  /* 0x00007100ff0577ac */ /* 0x000e640008000800 */
[----:B-1----:R-:W-:Y:S01]  /*01b0*/  IMAD R9, R0, UR5, RZ ;  /* 0x0000000500097c24 */ /* 0x002fe2000f8e02ff */
[----:B------:R-:W1:Y:S03]  /*01c0*/  LDCU UR5, c[0x0][0x3a4] ;  /* 0x00007480ff0577ac */ /* 0x000e660008000800 */
[----:B------:R-:W-:-:S06]  /*01d0*/  IMAD.WIDE R8, R9, 0x4, R4 ;  /* 0x0000000409087825 */ /* 0x000fcc00078e0204 */
[----:B--2---:R2:W5:Y:S01]  /*01e0*/  LDG.E R8, desc[UR6][R8.64] ;  /* 0x0000000608087981 */ /* 0x004562000c1e1900 */
[----:B------:R-:W-:Y:S01]  /*01f0*/  BSSY.RECONVERGENT B0, `(.L_x_6) ;  /* 0x0000022000007945 */ /* 0x000fe20003800200 */
[----:B-1----:R-:W-:-:S13]  /*0200*/  ISETP.GE.AND P0, PT, R0, UR5, PT ;  /* 0x0000000500007c0c */ /* 0x002fda000bf06270 */
[----:B--2---:R-:W-:Y:S05]  /*0210*/  @!P0 BRA `(.L_x_7) ;  /* 0x00000000000c8947 */ /* 0x004fea0003800000 */
[----:B------:R-:W2:Y:S02]  /*0220*/  LDG.E R9, desc[UR6][R6.64] ;  /* 0x0000000606097981 */ /* 0x000ea4000c1e1900 */
[----:B--2--5:R-:W-:-:S13]  /*0230*/  FSETP.GE.AND P0, PT, R8, R9, PT ;  /* 0x000000090800720b */ /* 0x024fda0003f06000 */
[----:B------:R-:W-:Y:S05]  /*0240*/  @P0 BRA `(.L_x_8) ;  /* 0x0000000000700947 */ /* 0x000fea0003800000 */
.L_x_7:
[----:B------:R-:W1:Y:S01]  /*0250*/  LDC R23, c[0x0][0x388] ;  /* 0x0000e200ff177b82 */ /* 0x000e620000000800 */
[----:B------:R-:W-:Y:S01]  /*0260*/  BSSY.RECONVERGENT B1, `(.L_x_9) ;  /* 0x0000013000017945 */ /* 0x000fe20003800200 */
[----:B------:R-:W-:-:S06]  /*0270*/  VIMNMX R9, PT, PT, R0, UR4, PT ;  /* 0x0000000400097c48 */ /* 0x000fcc000bfe0100 */
[----:B------:R-:W2:Y:S02]  /*0280*/  LDC R19, c[0x0][0x398] ;  /* 0x0000e600ff137b82 */ /* 0x000ea40000000800 */
.L_x_11:
[----:B------:R-:W-:-:S05]  /*0290*/  IADD3 R16, PT, PT, R9, -0x1, RZ ;  /* 0xffffffff09107810 */ /* 0x000fca0007ffe0ff */
[----:B-1-3--:R-:W-:-:S04]  /*02a0*/  IMAD R11, R16, R23, RZ ;  /* 0x00000017100b7224 */ /* 0x00afc800078e02ff */
[----:B------:R-:W-:-:S05]  /*02b0*/  IMAD.WIDE R10, R11, 0x4, R4 ;  /* 0x000000040b0a7825 */ /* 0x000fca00078e0204 */
[----:B------:R-:W3:Y:S02]  /*02c0*/  LDG.E R21, desc[UR6][R10.64] ;  /* 0x000000060a157981 */ /* 0x000ee4000c1e1900 */
[----:B---3-5:R-:W-:-:S13]  /*02d0*/  FSETP.GT.AND P0, PT, R21, R8, PT ;  /* 0x000000081500720b */ /* 0x028fda0003f04000 */
[----:B------:R-:W-:Y:S05]  /*02e0*/  @!P0 BRA `(.L_x_10) ;  /* 0x0000000000288947 */ /* 0x000fea0003800000 */
[----:B--2---:R-:W-:Y:S02]  /*02f0*/  IMAD R13, R16, R19, RZ ;  /* 0x00000013100d7224 */ /* 0x004fe400078e02ff */
[----:B------:R-:W-:-:S04]  /*0300*/  IMAD.WIDE R10, R23, 0x4, R10 ;  /* 0x00000004170a7825 */ /* 0x000fc800078e020a */
[----:B------:R-:W-:Y:S01]  /*0310*/  IMAD.WIDE R12, R13, 0x4, R2 ;  /* 0x000000040d0c7825 */ /* 0x000fe200078e0202 */
[----:B------:R3:W-:Y:S04]  /*0320*/  STG.E desc[UR6][R10.64], R21 ;  /* 0x000000150a007986 */ /* 0x0007e8000c101906 */
[----:B------:R-:W2:Y:S01]  /*0330*/  LDG.E R17, desc[UR6][R12.64] ;  /* 0x000000060c117981 */ /* 0x000ea2000c1e1900 */
[----:B------:R-:W-:Y:S01]  /*0340*/  IMAD.WIDE R14, R19, 0x4, R12 ;  /* 0x00000004130e7825 */ /* 0x000fe200078e020c */
[----:B------:R-:W-:Y:S02]  /*0350*/  ISETP.GT.AND P0, PT, R9, 0x1, PT ;  /* 0x000000010900780c */ /* 0x000fe40003f04270 */
[----:B------:R-:W-:Y:S02]  /*0360*/  MOV R9, R16 ;  /* 0x0000001000097202 */ /* 0x000fe40000000f00 */
[----:B--2---:R3:W-:Y:S09]  /*0370*/  STG.E desc[UR6][R14.64], R17 ;  /* 0x000000110e007986 */ /* 0x0047f2000c101906 */
[----:B------:R-:W-:Y:S05]  /*0380*/  @P0 BRA `(.L_x_11) ;  /* 0xfffffffc00c00947 */ /* 0x000fea000383ffff */
.L_x_10:
[----:B------:R-:W-:Y:S05]  /*0390*/  BSYNC.RECONVERGENT B1 ;  /* 0x0000000000017941 */ /* 0x000fea0003800200 */
.L_x_9:
[----:B------:R-:W1:Y:S01]  /*03a0*/  LDCU UR5, c[0x0][0x398] ;  /* 0x00007300ff0577ac */ /* 0x000e620008000800 */
[----:B---3--:R-:W-:-:S04]  /*03b0*/  IMAD R11, R9, R23, RZ ;  /* 0x00000017090b7224 */ /* 0x008fc800078e02ff */
[----:B------:R-:W-:-:S05]  /*03c0*/  IMAD.WIDE R10, R11, 0x4, R4 ;  /* 0x000000040b0a7825 */ /* 0x000fca00078e0204 */
[----:B------:R3:W-:Y:S01]  /*03d0*/  STG.E desc[UR6][R10.64], R8 ;  /* 0x000000080a007986 */ /* 0x0007e2000c101906 */
[----:B-1----:R-:W-:-:S04]  /*03e0*/  IMAD R13, R9, UR5, RZ ;  /* 0x00000005090d7c24 */ /* 0x002fc8000f8e02ff */
[----:B------:R-:W-:-:S05]  /*03f0*/  IMAD.WIDE R12, R13, 0x4, R2 ;  /* 0x000000040d0c7825 */ /* 0x000fca00078e0202 */
[----:B------:R3:W-:Y:S02]  /*0400*/  STG.E desc[UR6][R12.64], R0 ;  /* 0x000000000c007986 */ /* 0x0007e4000c101906 */
.L_x_8:
[----:B------:R-:W-:Y:S05]  /*0410*/  BSYNC.RECONVERGENT B0 ;  /* 0x0000000000007941 */ /* 0x000fea0003800200 */
.L_x_6:
[----:B------:R-:W1:Y:S01]  /*0420*/  LDCU UR5, c[0x0][0x3a0] ;  /* 0x00007400ff0577ac */ /* 0x000e620008000800 */
[----:B---3--:R-:W-:-:S04]  /*0430*/  IADD3 R0, PT, PT, R0, 0x1, RZ ;  /* 0x0000000100007810 */ /* 0x008fc80007ffe0ff */
[----:B-1----:R-:W-:-:S13]  /*0440*/  ISETP.NE.AND P0, PT, R0, UR5, PT ;  /* 0x0000000500007c0c */ /* 0x002fda000bf05270 */
[----:B------:R-:W-:Y:S05]  /*0450*/  @!P0 EXIT ;  /* 0x000000000000894d */ /* 0x000fea0003800000 */
[----:B------:R-:W-:Y:S05]  /*0460*/  BRA `(.L_x_12) ;  /* 0xfffffffc004c7947 */ /* 0x000fea000383ffff */
.L_x_5:
[C---:B------:R-:W-:Y:S01]  /*0470*/  IADD3 R8, PT, PT, R10.reuse, -0x2, RZ ;  /* 0xfffffffe0a087810 */ /* 0x040fe20007ffe0ff */
[----:B------:R-:W-:Y:S01]  /*0480*/  HFMA2 R13, -RZ, RZ, 0, 5.9604644775390625e-08 ;  /* 0x00000001ff0d7431 */ /* 0x000fe200000001ff */
[----:B------:R-:W-:Y:S02]  /*0490*/  IADD3 R10, PT, PT, R10, -0x1, RZ ;  /* 0xffffffff0a0a7810 */ /* 0x000fe40007ffe0ff */
[----:B------:R-:W-:Y:S02]  /*04a0*/  ISETP.GE.U32.AND P0, PT, R8, 0x3, PT ;  /* 0x000000030800780c */ /* 0x000fe40003f06070 */
[----:B------:R-:W-:-:S11]  /*04b0*/  LOP3.LUT R8, R10, 0x3, RZ, 0xc0, !PT ;  /* 0x000000030a087812 */ /* 0x000fd600078ec0ff */
[----:B------:R-:W-:Y:S05]  /*04c0*/  @!P0 BRA `(.L_x_13) ;  /* 0x0000000400048947 */ /* 0x000fea0003800000 */
[----:B------:R-:W1:Y:S01]  /*04d0*/  LDC R9, c[0x0][0x388] ;  /* 0x0000e200ff097b82 */ /* 0x000e620000000800 */
[----:B------:R-:W-:Y:S01]  /*04e0*/  LOP3.LUT R12, R10, 0xfffffffc, RZ, 0xc0, !PT ;  /* 0xfffffffc0a0c7812 */ /* 0x000fe200078ec0ff */
[----:B------:R-:W2:Y:S01]  /*04f0*/  LDCU UR5, c[0x0][0x398] ;  /* 0x00007300ff0577ac */ /* 0x000ea20008000800 */
[----:B------:R-:W-:Y:S02]  /*0500*/  MOV R10, 0x2 ;  /* 0x00000002000a7802 */ /* 0x000fe40000000f00 */
[----:B------:R-:W-:-:S03]  /*0510*/  IADD3 R12, PT, PT, -R12, RZ, RZ ;  /* 0x000000ff0c0c7210 */ /* 0x000fc60007ffe1ff */
[----:B------:R-:W3:Y:S04]  /*0520*/  LDC R0, c[0x0][0x388] ;  /* 0x0000e200ff007b82 */ /* 0x000ee80000000800 */
.L_x_16:
[----:B-1----:R-:W-:Y:S01]  /*0530*/  IMAD.WIDE R20, R9, 0x4, R4 ;  /* 0x0000000409147825 */ /* 0x002fe200078e0204 */
[----:B------:R-:W4:Y:S04]  /*0540*/  LDG.E R11, desc[UR6][R6.64] ;  /* 0x00000006060b7981 */ /* 0x000f28000c1e1900 */
[----:B------:R-:W4:Y:S02]  /*0550*/  LDG.E R24, desc[UR6][R20.64] ;  /* 0x0000000614187981 */ /* 0x000f24000c1e1900 */
[----:B----4-:R-:W-:-:S13]  /*0560*/  FSETP.GE.AND P0, PT, R24, R11, PT ;  /* 0x0000000b1800720b */ /* 0x010fda0003f06000 */
[----:B------:R-:W1:Y:S01]  /*0570*/  @!P0 LDC R14, c[0x0][0x398] ;  /* 0x0000e600ff0e8b82 */ /* 0x000e620000000800 */
[----:B------:R-:W-:-:S04]  /*0580*/  @!P0 IADD3 R13, PT, PT, R10, -0x1, RZ ;  /* 0xffffffff0a0d8810 */ /* 0x000fc80007ffe0ff */
[----:B------:R-:W-:-:S05]  /*0590*/  @!P0 VIMNMX R15, PT, PT, R13, UR4, PT ;  /* 0x000000040d0f8c48 */ /* 0x000fca000bfe0100 */
[----:B---3--:R-:W-:-:S04]  /*05a0*/  @!P0 IMAD R17, R15, R0, RZ ;  /* 0x000000000f118224 */ /* 0x008fc800078e02ff */
[----:B------:R-:W-:-:S05]  /*05b0*/  @!P0 IMAD.WIDE R16, R17, 0x4, R4 ;  /* 0x0000000411108825 */ /* 0x000fca00078e0204 */
[----:B------:R3:W-:Y:S01]  /*05c0*/  @!P0 STG.E desc[UR6][R16.64], R24 ;  /* 0x0000001810008986 */ /* 0x0007e2000c101906 */
[----:B-1----:R-:W-:Y:S02]  /*05d0*/  @!P0 IMAD R19, R15, R14, RZ ;  /* 0x0000000e0f138224 */ /* 0x002fe400078e02ff */
[----:B------:R-:W-:-:S04]  /*05e0*/  IMAD.WIDE R14, R0, 0x4, R20 ;  /* 0x00000004000e7825 */ /* 0x000fc800078e0214 */
[----:B------:R-:W-:-:S05]  /*05f0*/  @!P0 IMAD.WIDE R18, R19, 0x4, R2 ;  /* 0x0000000413128825 */ /* 0x000fca00078e0202 */
[----:B------:R-:W-:Y:S04]  /*0600*/  @!P0 STG.E desc[UR6][R18.64], R13 ;  /* 0x0000000d12008986 */ /* 0x000fe8000c101906 */
[----:B------:R-:W4:Y:S04]  /*0610*/  @!P0 LDG.E R11, desc[UR6][R6.64] ;  /* 0x00000006060b8981 */ /* 0x000f28000c1e1900 */
[----:B------:R-:W4:Y:S01]  /*0620*/  LDG.E R26, desc[UR6][R14.64] ;  /* 0x000000060e1a7981 */ /* 0x000f22000c1e1900 */
[----:B---3--:R-:W-:Y:S01]  /*0630*/  IMAD.WIDE R16, R0, 0x4, R14 ;  /* 0x0000000400107825 */ /* 0x008fe200078e020e */
[----:B----4-:R-:W-:-:S13]  /*0640*/  FSETP.GE.AND P0, PT, R26, R11, PT ;  /* 0x0000000b1a00720b */ /* 0x010fda0003f06000 */
[----:B------:R-:W1:Y:S01]  /*0650*/  @!P0 LDC R20, c[0x0][0x398] ;  /* 0x0000e600ff148b82 */ /* 0x000e620000000800 */
[----:B------:R-:W-:-:S05]  /*0660*/  @!P0 VIMNMX R21, PT, PT, R10, UR4, PT ;  /* 0x000000040a158c48 */ /* 0x000fca000bfe0100 */
[C---:B------:R-:W-:Y:S02]  /*0670*/  @!P0 IMAD R23, R21.reuse, R0, RZ ;  /* 0x0000000015178224 */ /* 0x040fe400078e02ff */
[----:B-1----:R-:W-:Y:S02]  /*0680*/  @!P0 IMAD R25, R21, R20, RZ ;  /* 0x0000001415198224 */ /* 0x002fe400078e02ff */
[----:B------:R-:W-:-:S04]  /*0690*/  @!P0 IMAD.WIDE R20, R23, 0x4, R4 ;  /* 0x0000000417148825 */ /* 0x000fc800078e0204 */
[----:B------:R-:W-:Y:S01]  /*06a0*/  @!P0 IMAD.WIDE R22, R25, 0x4, R2 ;  /* 0x0000000419168825 */ /* 0x000fe200078e0202 */
[----:B------:R1:W-:Y:S04]  /*06b0*/  @!P0 STG.E desc[UR6][R20.64], R26 ;  /* 0x0000001a14008986 */ /* 0x0003e8000c101906 */
[----:B------:R3:W-:Y:S04]  /*06c0*/  @!P0 STG.E desc[UR6][R22.64], R10 ;  /* 0x0000000a16008986 */ /* 0x0007e8000c101906 */
[----:B------:R-:W4:Y:S04]  /*06d0*/  @!P0 LDG.E R11, desc[UR6][R6.64] ;  /* 0x00000006060b8981 */ /* 0x000f28000c1e1900 */
[----:B------:R-:W4:Y:S01]  /*06e0*/  LDG.E R24, desc[UR6][R16.64] ;  /* 0x0000000610187981 */ /* 0x000f22000c1e1900 */
[----:B-1----:R-:W-:Y:S01]  /*06f0*/  IMAD.WIDE R20, R0, 0x4, R16 ;  /* 0x0000000400147825 */ /* 0x002fe200078e0210 */
[----:B----4-:R-:W-:-:S13]  /*0700*/  FSETP.GE.AND P0, PT, R24, R11, PT ;  /* 0x0000000b1800720b */ /* 0x010fda0003f06000 */
[----:B------:R-:W1:Y:S01]  /*0710*/  @!P0 LDC R14, c[0x0][0x398] ;  /* 0x0000e600ff0e8b82 */ /* 0x000e620000000800 */
[----:B------:R-:W-:-:S04]  /*0720*/  @!P0 IADD3 R13, PT, PT, R10, 0x1, RZ ;  /* 0x000000010a0d8810 */ /* 0x000fc80007ffe0ff */
[----:B------:R-:W-:-:S05]  /*0730*/  @!P0 VIMNMX R15, PT, PT, R13, UR4, PT ;  /* 0x000000040d0f8c48 */ /* 0x000fca000bfe0100 */
[C---:B------:R-:W-:Y:S02]  /*0740*/  @!P0 IMAD R19, R15.reuse, R0, RZ ;  /* 0x000000000f138224 */ /* 0x040fe400078e02ff */
[----:B-1----:R-:W-:Y:S02]  /*0750*/  @!P0 IMAD R25, R15, R14, RZ ;  /* 0x0000000e0f198224 */ /* 0x002fe400078e02ff */
[----:B------:R-:W-:-:S04]  /*0760*/  @!P0 IMAD.WIDE R14, R19, 0x4, R4 ;  /* 0x00000004130e8825 */ /* 0x000fc800078e0204 */
[----:B------:R-:W-:Y:S01]  /*0770*/  @!P0 IMAD.WIDE R18, R25, 0x4, R2 ;  /* 0x0000000419128825 */ /* 0x000fe200078e0202 */
[----:B------:R3:W-:Y:S04]  /*0780*/  @!P0 STG.E desc[UR6][R14.64], R24 ;  /* 0x000000180e008986 */ /* 0x0007e8000c101906 */
[----:B------:R3:W-:Y:S04]  /*0790*/  @!P0 STG.E desc[UR6][R18.64], R13 ;  /* 0x0000000d12008986 */ /* 0x0007e8000c101906 */
[----:B------:R-:W4:Y:S04]  /*07a0*/  LDG.E R20, desc[UR6][R20.64] ;  /* 0x0000000614147981 */ /* 0x000f28000c1e1900 */
[----:B------:R-:W4:Y:S01]  /*07b0*/  @!P0 LDG.E R11, desc[UR6][R6.64] ;  /* 0x00000006060b8981 */ /* 0x000f22000c1e1900 */
[----:B------:R-:W-:Y:S01]  /*07c0*/  IADD3 R12, PT, PT, R12, 0x4, RZ ;  /* 0x000000040c0c7810 */ /* 0x000fe20007ffe0ff */
[----:B------:R-:W-:Y:S03]  /*07d0*/  BSSY.RECONVERGENT B0, `(.L_x_14) ;  /* 0x000000c000007945 */ /* 0x000fe60003800200 */
[----:B------:R-:W-:-:S02]  /*07e0*/  ISETP.NE.AND P1, PT, R12, RZ, PT ;  /* 0x000000ff0c00720c */ /* 0x000fc40003f25270 */
[----:B----4-:R-:W-:-:S13]  /*07f0*/  FSETP.GE.AND P0, PT, R20, R11, PT ;  /* 0x0000000b1400720b */ /* 0x010fda0003f06000 */
[----:B---3--:R-:W-:Y:S05]  /*0800*/  @P0 BRA `(.L_x_15) ;  /* 0x0000000000200947 */ /* 0x008fea0003800000 */
[----:B------:R-:W-:-:S04]  /*0810*/  IADD3 R11, PT, PT, R10, 0x2, RZ ;  /* 0x000000020a0b7810 */ /* 0x000fc80007ffe0ff */
[----:B------:R-:W-:-:S05]  /*0820*/  VIMNMX R13, PT, PT, R11, UR4, PT ;  /* 0x000000040b0d7c48 */ /* 0x000fca000bfe0100 */
[C---:B------:R-:W-:Y:S02]  /*0830*/  IMAD R15, R13.reuse, R0, RZ ;  /* 0x000000000d0f7224 */ /* 0x040fe400078e02ff */
[----:B--2---:R-:W-:Y:S02]  /*0840*/  IMAD R17, R13, UR5, RZ ;  /* 0x000000050d117c24 */ /* 0x004fe4000f8e02ff */
[----:B------:R-:W-:-:S04]  /*0850*/  IMAD.WIDE R14, R15, 0x4, R4 ;  /* 0x000000040f0e7825 */ /* 0x000fc800078e0204 */
[----:B------:R-:W-:Y:S01]  /*0860*/  IMAD.WIDE R16, R17, 0x4, R2 ;  /* 0x0000000411107825 */ /* 0x000fe200078e0202 */
[----:B------:R1:W-:Y:S04]  /*0870*/  STG.E desc[UR6][R14.64], R20 ;  /* 0x000000140e007986 */ /* 0x0003e8000c101906 */
[----:B------:R1:W-:Y:S02]  /*0880*/  STG.E desc[UR6][R16.64], R11 ;  /* 0x0000000b10007986 */ /* 0x0003e4000c101906 */
.L_x_15:
[----:B--2---:R-:W-:Y:S05]  /*0890*/  BSYNC.RECONVERGENT B0 ;  /* 0x0000000000007941 */ /* 0x004fea0003800200 */
.L_x_14:
[----:B------:R-:W-:Y:S02]  /*08a0*/  LEA R9, R0, R9, 0x2 ;  /* 0x0000000900097211 */ /* 0x000fe400078e10ff */
[----:B------:R-:W-:Y:S01]  /*08b0*/  IADD3 R10, PT, PT, R10, 0x4, RZ ;  /* 0x000000040a0a7810 */ /* 0x000fe20007ffe0ff */
[----:B------:R-:W-:Y:S06]  /*08c0*/  @P1 BRA `(.L_x_16) ;  /* 0xfffffffc00181947 */ /* 0x000fec000383ffff */
[----:B------:R-:W-:-:S07]  /*08d0*/  IADD3 R13, PT, PT, R10, -0x1, RZ ;  /* 0xffffffff0a0d7810 */ /* 0x000fce0007ffe0ff */
.L_x_13:
[----:B------:R-:W-:-:S13]  /*08e0*/  ISETP.NE.AND P0, PT, R8, RZ, PT ;  /* 0x000000ff0800720c */ /* 0x000fda0003f05270 */
[----:B------:R-:W-:Y:S05]  /*08f0*/  @!P0 EXIT ;  /* 0x000000000000894d */ /* 0x000fea0003800000 */
[----:B------:R-:W2:Y:S01]  /*0900*/  LDC R12, c[0x0][0x388] ;  /* 0x0000e200ff0c7b82 */ /* 0x000ea20000000800 */
[----:B-1----:R-:W-:Y:S01]  /*0910*/  IMAD R15, R13, R0, RZ ;  /* 0x000000000d0f7224 */ /* 0x002fe200078e02ff */
[----:B------:R-:W-:Y:S01]  /*0920*/  IADD3 R0, PT, PT, -R8, RZ, RZ ;  /* 0x000000ff08007210 */ /* 0x000fe20007ffe1ff */
[----:B------:R-:W1:Y:S01]  /*0930*/  LDCU UR5, c[0x0][0x388] ;  /* 0x00007100ff0577ac */ /* 0x000e620008000800 */
[----:B------:R-:W3:Y:S05]  /*0940*/  LDCU UR8, c[0x0][0x398] ;  /* 0x00007300ff0877ac */ /* 0x000eea0008000800 */
.L_x_19:
[----:B------:R-:W-:Y:S01]  /*0950*/  IMAD.WIDE R8, R15, 0x4, R4 ;  /* 0x000000040f087825 */ /* 0x000fe200078e0204 */
[----:B------:R-:W4:Y:S04]  /*0960*/  LDG.E R10, desc[UR6][R6.64] ;  /* 0x00000006060a7981 */ /* 0x000f28000c1e1900 */
[----:B------:R-:W4:Y:S01]  /*0970*/  LDG.E R17, desc[UR6][R8.64] ;  /* 0x0000000608117981 */ /* 0x000f22000c1e1900 */
[----:B------:R-:W-:Y:S01]  /*0980*/  IADD3 R0, PT, PT, R0, 0x1, RZ ;  /* 0x0000000100007810 */ /* 0x000fe20007ffe0ff */
[----:B------:R-:W-:Y:S03]  /*0990*/  BSSY.RECONVERGENT B0, `(.L_x_17) ;  /* 0x000000b000007945 */ /* 0x000fe60003800200 */
[----:B------:R-:W-:-:S02]  /*09a0*/  ISETP.NE.AND P1, PT, R0, RZ, PT ;  /* 0x000000ff0000720c */ /* 0x000fc40003f25270 */
[----:B----4-:R-:W-:-:S13]  /*09b0*/  FSETP.GE.AND P0, PT, R17, R10, PT ;  /* 0x0000000a1100720b */ /* 0x010fda0003f06000 */
[----:B------:R-:W-:Y:S05]  /*09c0*/  @P0 BRA `(.L_x_18) ;  /* 0x00000000001c0947 */ /* 0x000fea0003800000 */
[----:B------:R-:W-:-:S05]  /*09d0*/  VIMNMX R8, PT, PT, R13, UR4, PT ;  /* 0x000000040d087c48 */ /* 0x000fca000bfe0100 */
[C---:B-1----:R-:W-:Y:S02]  /*09e0*/  IMAD R9, R8.reuse, UR5, RZ ;  /* 0x0000000508097c24 */ /* 0x042fe4000f8e02ff */
[----:B---3--:R-:W-:Y:S02]  /*09f0*/  IMAD R11, R8, UR8, RZ ;  /* 0x00000008080b7c24 */ /* 0x008fe4000f8e02ff */
[----:B------:R-:W-:-:S04]  /*0a00*/  IMAD.WIDE R8, R9, 0x4, R4 ;  /* 0x0000000409087825 */ /* 0x000fc800078e0204 */
[----:B------:R-:W-:Y:S01]  /*0a10*/  IMAD.WIDE R10, R11, 0x4, R2 ;  /* 0x000000040b0a7825 */ /* 0x000fe200078e0202 */
[----:B------:R4:W-:Y:S04]  /*0a20*/  STG.E desc[UR6][R8.64], R17 ;  /* 0x0000001108007986 */ /* 0x0009e8000c101906 */
[----:B------:R4:W-:Y:S02]  /*0a30*/  STG.E desc[UR6][R10.64], R13 ;  /* 0x0000000d0a007986 */ /* 0x0009e4000c101906 */
.L_x_18:
[----:B-1-3--:R-:W-:Y:S05]  /*0a40*/  BSYNC.RECONVERGENT B0 ;  /* 0x0000000000007941 */ /* 0x00afea0003800200 */
.L_x_17:
[----:B--2---:R-:W-:Y:S02]  /*0a50*/  IADD3 R15, PT, PT, R15, R12, RZ ;  /* 0x0000000c0f0f7210 */ /* 0x004fe40007ffe0ff */
[----:B----4-:R-:W-:Y:S01]  /*0a60*/  IADD3 R13, PT, PT, R13, 0x1, RZ ;  /* 0x000000010d0d7810 */ /* 0x010fe20007ffe0ff */
[----:B------:R-:W-:Y:S06]  /*0a70*/  @P1 BRA `(.L_x_19) ;  /* 0xfffffffc00b41947 */ /* 0x000fec000383ffff */
[----:B------:R-:W-:Y:S05]  /*0a80*/  EXIT ;  /* 0x000000000000794d */ /* 0x000fea0003800000 */
.L_x_20:
        /* <DEDUP_REMOVED lines=15> */
.L_x_39:


//--------------------- .text._Z24compute_distance_textureyiPfiiiS_ --------------------------
	.section	.text._Z24compute_distance_textureyiPfiiiS_,"ax",@progbits
	.align	128
        .global         _Z24compute_distance_textureyiPfiiiS_
        .type           _Z24compute_distance_textureyiPfiiiS_,@function
        .size           _Z24compute_distance_textureyiPfiiiS_,(.L_x_40 - _Z24compute_distance_textureyiPfiiiS_)
        .other          _Z24compute_distance_textureyiPfiiiS_,@"STO_CUDA_ENTRY STV_DEFAULT"
_Z24compute_distance_textureyiPfiiiS_:
.text._Z24compute_distance_textureyiPfiiiS_:
[----:B------:R-:W-:Y:S01]  /*0000*/  LDC R1, c[0x0][0x37c] ;  /* 0x0000df00ff017b82 */ /* 0x000fe20000000800 */
[----:B------:R-:W0:Y:S07]  /*0010*/  S2R R3, SR_TID.Y ;  /* 0x0000000000037919 */ /* 0x000e2e0000002200 */
[----:B------:R-:W1:Y:S01]  /*0020*/  S2UR UR8, SR_CTAID.X ;  /* 0x00000000000879c3 */ /* 0x000e620000002500 */
[----:B------:R-:W1:Y:S01]  /*0030*/  LDCU UR4, c[0x0][0x360] ;  /* 0x00006c00ff0477ac */ /* 0x000e620008000800 */
[----:B------:R-:W2:Y:S01]  /*0040*/  S2R R7, SR_TID.X ;  /* 0x0000000000077919 */ /* 0x000ea20000002100 */
[----:B------:R-:W3:Y:S05]  /*0050*/  LDCU UR6, c[0x0][0x388] ;  /* 0x00007100ff0677ac */ /* 0x000eea0008000800 */
[----:B------:R-:W0:Y:S01]  /*0060*/  S2UR UR5, SR_CTAID.Y ;  /* 0x00000000000579c3 */ /* 0x000e220000002600 */
[----:B------:R-:W4:Y:S07]  /*0070*/  LDCU UR7, c[0x0][0x398] ;  /* 0x00007300ff0777ac */ /* 0x000f2e0008000800 */
[----:B------:R-:W0:Y:S01]  /*0080*/  LDC R0, c[0x0][0x364] ;  /* 0x0000d900ff007b82 */ /* 0x000e220000000800 */
[----:B-1----:R-:W-:Y:S01]  /*0090*/  UIMAD UR8, UR8, UR4, URZ ;  /* 0x00000004080872a4 */ /* 0x002fe2000f8e02ff */
[----:B0-----:R-:W-:-:S05]  /*00a0*/  IMAD R0, R0, UR5, R3 ;  /* 0x0000000500007c24 */ /* 0x001fca000f8e0203 */
[----:B--2---:R-:W-:Y:S02]  /*00b0*/  IADD3 R3, PT, PT, R7, UR8, RZ ;  /* 0x0000000807037c10 */ /* 0x004fe4000fffe0ff */
[----:B---3--:R-:W-:-:S04]  /*00c0*/  ISETP.GE.U32.AND P0, PT, R0, UR6, PT ;  /* 0x0000000600007c0c */ /* 0x008fc8000bf06070 */
[----:B----4-:R-:W-:-:S13]  /*00d0*/  ISETP.GE.U32.OR P0, PT, R3, UR7, P0 ;  /* 0x0000000703007c0c */ /* 0x010fda0008706470 */
[----:B------:R-:W-:Y:S05]  /*00e0*/  @P0 EXIT ;  /* 0x000000000000094d */ /* 0x000fea0003800000 */
[----:B------:R-:W0:Y:S01]  /*00f0*/  LDCU UR9, c[0x0][0x3a0] ;  /* 0x00007400ff0977ac */ /* 0x000e220008000800 */
[----:B------:R-:W-:Y:S01]  /*0100*/  HFMA2 R6, -RZ, RZ, 0, 0 ;  /* 0x00000000ff067431 */ /* 0x000fe200000001ff */
[----:B------:R-:W1:Y:S01]  /*0110*/  LDCU.64 UR18, c[0x0][0x358] ;  /* 0x00006b00ff1277ac */ /* 0x000e620008000a00 */
[----:B0-----:R-:W-:-:S09]  /*0120*/  UISETP.GE.AND UP0, UPT, UR9, 0x1, UPT ;  /* 0x000000010900788c */ /* 0x001fd2000bf06270 */
[----:B-1----:R-:W-:Y:S05]  /*0130*/  BRA.U !UP0, `(.L_x_21) ;  /* 0x0000000908e07547 */ /* 0x002fea000b800000 */
[----:B------:R-:W-:Y:S01]  /*0140*/  UISETP.GE.U32.AND UP1, UPT, UR9, 0x8, UPT ;  /* 0x000000080900788c */ /* 0x000fe2000bf26070 */
[----:B------:R-:W-:Y:S01]  /*0150*/  MOV R6, RZ ;  /* 0x000000ff00067202 */ /* 0x000fe20000000f00 */
[----:B------:R-:W-:Y:S01]  /*0160*/  ULOP3.LUT UR10, UR9, 0x7, URZ, 0xc0, !UPT ;  /* 0x00000007090a7892 */ /* 0x000fe2000f8ec0ff */
[----:B------:R-:W-:Y:S01]  /*0170*/  I2FP.F32.U32 R16, R0 ;  /* 0x0000000000107245 */ /* 0x000fe20000201000 */
[----:B------:R-:W-:Y:S02]  /*0180*/  UMOV UR4, URZ ;  /* 0x000000ff00047c82 */ /* 0x000fe40008000000 */
[----:B------:R-:W-:-:S03]  /*0190*/  UISETP.NE.AND UP0, UPT, UR10, URZ, UPT ;  /* 0x000000ff0a00728c */ /* 0x000fc6000bf05270 */
[----:B------:R-:W-:Y:S08]  /*01a0*/  BRA.U !UP1, `(.L_x_22) ;  /* 0x00000005096c7547 */ /* 0x000ff0000b800000 */
[----:B------:R-:W0:Y:S01]  /*01b0*/  LDC R4, c[0x0][0x39c] ;  /* 0x0000e700ff047b82 */ /* 0x000e220000000800 */
[----:B------:R-:W-:Y:S01]  /*01c0*/  MOV R6, RZ ;  /* 0x000000ff00067202 */ /* 0x000fe20000000f00 */
[----:B------:R-:W-:Y:S01]  /*01d0*/  ULOP3.LUT UR4, UR9, 0x7ffffff8, URZ, 0xc0, !UPT ;  /* 0x7ffffff809047892 */ /* 0x000fe2000f8ec0ff */
[----:B------:R-:W-:Y:S01]  /*01e0*/  MOV R5, R3 ;  /* 0x0000000300057202 */ /* 0x000fe20000000f00 */
[----:B------:R-:W-:-:S04]  /*01f0*/  UMOV UR5, URZ ;  /* 0x000000ff00057c82 */ /* 0x000fc80008000000 */
[----:B------:R-:W1:Y:S01]  /*0200*/  LDC.64 R14, c[0x0][0x390] ;  /* 0x0000e400ff0e7b82 */ /* 0x000e620000000a00 */
[C---:B0-----:R-:W-:Y:S01]  /*0210*/  IADD3 R7, PT, PT, R4.reuse, UR8, R7 ;  /* 0x0000000804077c10 */ /* 0x041fe2000fffe007 */
[C-C-:B------:R-:W-:Y:S01]  /*0220*/  IMAD R9, R4.reuse, 0x3, R3.reuse ;  /* 0x0000000304097824 */ /* 0x140fe200078e0203 */
[CC--:B------:R-:W-:Y:S01]  /*0230*/  LEA R2, R4.reuse, R3.reuse, 0x1 ;  /* 0x0000000304027211 */ /* 0x0c0fe200078e08ff */
[C-C-:B------:R-:W-:Y:S01]  /*0240*/  IMAD R13, R4.reuse, 0x5, R3.reuse ;  /* 0x00000005040d7824 */ /* 0x140fe200078e0203 */
[C---:B------:R-:W-:Y:S01]  /*0250*/  LEA R11, R4.reuse, R3, 0x2 ;  /* 0x00000003040b7211 */ /* 0x040fe200078e10ff */
[C-C-:B------:R-:W-:Y:S02]  /*0260*/  IMAD R33, R4.reuse, 0x6, R3.reuse ;  /* 0x0000000604217824 */ /* 0x140fe400078e0203 */
[----:B------:R-:W-:-:S07]  /*0270*/  IMAD R35, R4, 0x7, R3 ;  /* 0x0000000704237824 */ /* 0x000fce00078e0203 */
.L_x_23:
[----:B------:R-:W0:Y:S01]  /*0280*/  LDCU UR6, c[0x0][0x380] ;  /* 0x00007000ff0677ac */ /* 0x000e220008000800 */
[----:B------:R-:W-:Y:S01]  /*0290*/  HFMA2 R32, -RZ, RZ, -3, 0 ;  /* 0xc2000000ff207431 */ /* 0x000fe200000001ff */
[----:B------:R-:W-:Y:S01]  /*02a0*/  I2FP.F32.U32 R17, UR5 ;  /* 0x0000000500117c45 */ /* 0x000fe20008201000 */
[----:B-1----:R-:W-:Y:S01]  /*02b0*/  IMAD.WIDE.U32 R36, R5, 0x4, R14 ;  /* 0x0000000405247825 */ /* 0x002fe200078e000e */
[----:B------:R-:W-:Y:S01]  /*02c0*/  UMOV UR7, URZ ;  /* 0x000000ff00077c82 */ /* 0x000fe20008000000 */
[----:B------:R-:W-:Y:S02]  /*02d0*/  UIADD3 UR11, UPT, UPT, UR5, 0x1, URZ ;  /* 0x00000001050b7890 */ /* 0x000fe4000fffe0ff */
[----:B------:R-:W-:Y:S01]  /*02e0*/  UIADD3 UR12, UPT, UPT, UR5, 0x2, URZ ;  /* 0x00000002050c7890 */ /* 0x000fe2000fffe0ff */
[----:B------:R1:W2:Y:S01]  /*02f0*/  LDG.E R8, desc[UR18][R36.64] ;  /* 0x0000001224087981 */ /* 0x0002a2000c1e1900 */
[----:B------:R-:W-:Y:S02]  /*0300*/  UIADD3 UR13, UPT, UPT, UR5, 0x3, URZ ;  /* 0x00000003050d7890 */ /* 0x000fe4000fffe0ff */
[----:B------:R-:W-:-:S02]  /*0310*/  UIADD3 UR14, UPT, UPT, UR5, 0x4, URZ ;  /* 0x00000004050e7890 */ /* 0x000fc4000fffe0ff */
[----:B------:R-:W-:Y:S02]  /*0320*/  UIADD3 UR16, UPT, UPT, UR5, 0x6, URZ ;  /* 0x0000000605107890 */ /* 0x000fe4000fffe0ff */
[----:B------:R-:W-:Y:S01]  /*0330*/  UIADD3 UR15, UPT, UPT, UR5, 0x5, URZ ;  /* 0x00000005050f7890 */ /* 0x000fe2000fffe0ff */
[----:B0-----:R-:W5:Y:S01]  /*0340*/  TEX.LL RZ, R17, R16, R32, UR6, 2D, 0x1 ;  /* 0x28ff062010117f60 */ /* 0x001f6200089e01ff */
[----:B------:R-:W-:Y:S01]  /*0350*/  UIADD3 UR17, UPT, UPT, UR5, 0x7, URZ ;  /* 0x0000000705117890 */ /* 0x000fe2000fffe0ff */
[----:B------:R-:W-:Y:S02]  /*0360*/  I2FP.F32.U32 R19, UR11 ;  /* 0x0000000b00137c45 */ /* 0x000fe40008201000 */
[----:B------:R-:W-:Y:S02]  /*0370*/  I2FP.F32.U32 R21, UR12 ;  /* 0x0000000c00157c45 */ /* 0x000fe40008201000 */
[-C--:B------:R-:W-:Y:S02]  /*0380*/  MOV R18, R16.reuse ;  /* 0x0000001000127202 */ /* 0x080fe40000000f00 */
[----:B------:R-:W-:-:S02]  /*0390*/  MOV R20, R16 ;  /* 0x0000001000147202 */ /* 0x000fc40000000f00 */
[-C--:B------:R-:W-:Y:S02]  /*03a0*/  MOV R22, R16.reuse ;  /* 0x0000001000167202 */ /* 0x080fe40000000f00 */
[----:B------:R-:W-:Y:S01]  /*03b0*/  I2FP.F32.U32 R23, UR13 ;  /* 0x0000000d00177c45 */ /* 0x000fe20008201000 */
[----:B------:R0:W5:Y:S01]  /*03c0*/  TEX.LL RZ, R19, R18, R32, UR6, 2D, 0x1 ;  /* 0x28ff062012137f60 */ /* 0x00016200089e01ff */
[----:B------:R-:W-:Y:S01]  /*03d0*/  TEX.LL RZ, R21, R20, R32, UR6, 2D, 0x1 ;  /* 0x28ff062014157f60 */ /* 0x000fe200089e01ff */
[-C--:B------:R-:W-:Y:S02]  /*03e0*/  MOV R24, R16.reuse ;  /* 0x0000001000187202 */ /* 0x080fe40000000f00 */
[----:B------:R-:W-:Y:S02]  /*03f0*/  I2FP.F32.U32 R25, UR14 ;  /* 0x0000000e00197c45 */ /* 0x000fe40008201000 */
[----:B------:R-:W-:Y:S02]  /*0400*/  I2FP.F32.U32 R29, UR16 ;  /* 0x00000010001d7c45 */ /* 0x000fe40008201000 */
[----:B------:R-:W-:-:S02]  /*0410*/  MOV R26, R16 ;  /* 0x00000010001a7202 */ /* 0x000fc40000000f00 */
[----:B------:R-:W-:Y:S02]  /*0420*/  I2FP.F32.U32 R27, UR15 ;  /* 0x0000000f001b7c45 */ /* 0x000fe40008201000 */
[----:B------:R-:W-:Y:S01]  /*0430*/  I2FP.F32.U32 R31, UR17 ;  /* 0x00000011001f7c45 */ /* 0x000fe20008201000 */
[----:B------:R3:W-:Y:S01]  /*0440*/  TEX.LL RZ, R10, R22, R32, UR6, 2D, 0x1 ;  /* 0x28ff0620160a7f60 */ /* 0x0007e200089e01ff */
[----:B------:R-:W-:Y:S01]  /*0450*/  TEX.LL RZ, R12, R24, R32, UR6, 2D, 0x1 ;  /* 0x28ff0620180c7f60 */ /* 0x000fe200089e01ff */
[----:B------:R4:W-:Y:S01]  /*0460*/  TEX.LL RZ, R34, R26, R32, UR6, 2D, 0x1 ;  /* 0x28ff06201a227f60 */ /* 0x0009e200089e01ff */
[-C--:B------:R-:W-:Y:S02]  /*0470*/  MOV R28, R16.reuse ;  /* 0x00000010001c7202 */ /* 0x080fe40000000f00 */
[----:B------:R-:W-:Y:S02]  /*0480*/  MOV R30, R16 ;  /* 0x00000010001e7202 */ /* 0x000fe40000000f00 */
[----:B------:R2:W-:Y:S02]  /*0490*/  TEX.LL RZ, R29, R28, R32, UR6, 2D, 0x1 ;  /* 0x28ff06201c1d7f60 */ /* 0x0005e400089e01ff */
[----:B------:R2:W5:Y:S01]  /*04a0*/  TEX.LL RZ, R31, R30, R32, UR6, 2D, 0x1 ;  /* 0x28ff06201e1f7f60 */ /* 0x00056200089e01ff */
[----:B-1----:R-:W-:-:S05]  /*04b0*/  IMAD.WIDE.U32 R36, R7, 0x4, R14 ;  /* 0x0000000407247825 */ /* 0x002fca00078e000e */
[----:B0-----:R0:W2:Y:S01]  /*04c0*/  LDG.E R18, desc[UR18][R36.64] ;  /* 0x0000001224127981 */ /* 0x0010a2000c1e1900 */
[----:B---3--:R-:W-:-:S04]  /*04d0*/  IMAD.WIDE.U32 R22, R9, 0x4, R14 ;  /* 0x0000000409167825 */ /* 0x008fc800078e000e */
[----:B0-----:R-:W-:-:S04]  /*04e0*/  IMAD.WIDE.U32 R36, R2, 0x4, R14 ;  /* 0x0000000402247825 */ /* 0x001fc800078e000e */
[----:B----4-:R-:W-:-:S06]  /*04f0*/  IMAD.WIDE.U32 R26, R35, 0x4, R14 ;  /* 0x00000004231a7825 */ /* 0x010fcc00078e000e */
[----:B------:R-:W3:Y:S01]  /*0500*/  LDG.E R26, desc[UR18][R26.64] ;  /* 0x000000121a1a7981 */ /* 0x000ee2000c1e1900 */
[----:B------:R-:W-:-:S04]  /*0510*/  DEPBAR.LE SB5, 0x2 ;  /* 0x0000d0800000791a */ /* 0x000fc80000000000 */
[----:B--2---:R-:W-:Y:S02]  /*0520*/  FADD R25, R17, -R8 ;  /* 0x8000000811197221 */ /* 0x004fe40000000000 */
[----:B------:R-:W2:Y:S02]  /*0530*/  LDG.E R8, desc[UR18][R36.64] ;  /* 0x0000001224087981 */ /* 0x000ea4000c1e1900 */
[----:B------:R-:W-:Y:S01]  /*0540*/  FFMA R6, R25, R25, R6 ;  /* 0x0000001919067223 */ /* 0x000fe20000000006 */
[--C-:B------:R-:W-:Y:S01]  /*0550*/  IMAD.WIDE.U32 R24, R11, 0x4, R14.reuse ;  /* 0x000000040b187825 */ /* 0x100fe200078e000e */
[----:B------:R0:W4:Y:S04]  /*0560*/  LDG.E R17, desc[UR18][R22.64] ;  /* 0x0000001216117981 */ /* 0x000128000c1e1900 */
[----:B------:R1:W4:Y:S01]  /*0570*/  LDG.E R20, desc[UR18][R24.64] ;  /* 0x0000001218147981 */ /* 0x000322000c1e1900 */
[----:B0-----:R-:W-:-:S04]  /*0580*/  IMAD.WIDE.U32 R22, R13, 0x4, R14 ;  /* 0x000000040d167825 */ /* 0x001fc800078e000e */
[----:B-1----:R-:W-:Y:S01]  /*0590*/  IMAD.WIDE.U32 R24, R33, 0x4, R14 ;  /* 0x0000000421187825 */ /* 0x002fe200078e000e */
[----:B------:R-:W4:Y:S04]  /*05a0*/  LDG.E R28, desc[UR18][R22.64] ;  /* 0x00000012161c7981 */ /* 0x000f28000c1e1900 */
[----:B------:R-:W4:Y:S01]  /*05b0*/  LDG.E R30, desc[UR18][R24.64] ;  /* 0x00000012181e7981 */ /* 0x000f22000c1e1900 */
[----:B------:R-:W-:Y:S01]  /*05c0*/  UIADD3 UR5, UPT, UPT, UR5, 0x8, URZ ;  /* 0x0000000805057890 */ /* 0x000fe2000fffe0ff */
[----:B------:R-:W-:-:S04]  /*05d0*/  DEPBAR.LE SB5, 0x1 ;  /* 0x0000d0400000791a */ /* 0x000fc80000000000 */
[----:B------:R-:W-:-:S04]  /*05e0*/  FADD R19, R19, -R18 ;  /* 0x8000001213137221 */ /* 0x000fc80000000000 */
[----:B------:R-:W-:Y:S01]  /*05f0*/  FFMA R6, R19, R19, R6 ;  /* 0x0000001313067223 */ /* 0x000fe20000000006 */
[----:B------:R-:W-:Y:S01]  /*0600*/  UISETP.NE.AND UP1, UPT, UR5, UR4, UPT ;  /* 0x000000040500728c */ /* 0x000fe2000bf25270 */
[C---:B------:R-:W-:Y:S02]  /*0610*/  LEA R7, R4.reuse, R7, 0x3 ;  /* 0x0000000704077211 */ /* 0x040fe400078e18ff */
[C---:B------:R-:W-:Y:S02]  /*0620*/  LEA R2, R4.reuse, R2, 0x3 ;  /* 0x0000000204027211 */ /* 0x040fe400078e18ff */
[C---:B------:R-:W-:Y:S02]  /*0630*/  LEA R9, R4.reuse, R9, 0x3 ;  /* 0x0000000904097211 */ /* 0x040fe400078e18ff */
[C---:B------:R-:W-:Y:S02]  /*0640*/  LEA R11, R4.reuse, R11, 0x3 ;  /* 0x0000000b040b7211 */ /* 0x040fe400078e18ff */
[----:B------:R-:W-:-:S02]  /*0650*/  LEA R13, R4, R13, 0x3 ;  /* 0x0000000d040d7211 */ /* 0x000fc400078e18ff */
[C---:B------:R-:W-:Y:S01]  /*0660*/  LEA R33, R4.reuse, R33, 0x3 ;  /* 0x0000002104217211 */ /* 0x040fe200078e18ff */
[----:B---3-5:R-:W-:Y:S01]  /*0670*/  FADD R31, R31, -R26 ;  /* 0x8000001a1f1f7221 */ /* 0x028fe20000000000 */
[C---:B------:R-:W-:Y:S02]  /*0680*/  LEA R35, R4.reuse, R35, 0x3 ;  /* 0x0000002304237211 */ /* 0x040fe400078e18ff */
[----:B------:R-:W-:Y:S01]  /*0690*/  LEA R5, R4, R5, 0x3 ;  /* 0x0000000504057211 */ /* 0x000fe200078e18ff */
[----:B--2---:R-:W-:-:S04]  /*06a0*/  FADD R21, R21, -R8 ;  /* 0x8000000815157221 */ /* 0x004fc80000000000 */
[----:B------:R-:W-:Y:S01]  /*06b0*/  FFMA R6, R21, R21, R6 ;  /* 0x0000001515067223 */ /* 0x000fe20000000006 */
[----:B----4-:R-:W-:-:S04]  /*06c0*/  FADD R17, R10, -R17 ;  /* 0x800000110a117221 */ /* 0x010fc80000000000 */
[----:B------:R-:W-:Y:S01]  /*06d0*/  FFMA R6, R17, R17, R6 ;  /* 0x0000001111067223 */ /* 0x000fe20000000006 */
[----:B------:R-:W-:-:S04]  /*06e0*/  FADD R17, R12, -R20 ;  /* 0x800000140c117221 */ /* 0x000fc80000000000 */
[----:B------:R-:W-:Y:S01]  /*06f0*/  FFMA R6, R17, R17, R6 ;  /* 0x0000001111067223 */ /* 0x000fe20000000006 */
[----:B------:R-:W-:-:S04]  /*0700*/  FADD R17, R34, -R28 ;  /* 0x8000001c22117221 */ /* 0x000fc80000000000 */
[----:B------:R-:W-:Y:S01]  /*0710*/  FFMA R6, R17, R17, R6 ;  /* 0x0000001111067223 */ /* 0x000fe20000000006 */
[----:B------:R-:W-:-:S04]  /*0720*/  FADD R29, R29, -R30 ;  /* 0x8000001e1d1d7221 */ /* 0x000fc80000000000 */
[----:B------:R-:W-:-:S04]  /*0730*/  FFMA R6, R29, R29, R6 ;  /* 0x0000001d1d067223 */ /* 0x000fc80000000006 */
[----:B------:R-:W-:Y:S01]  /*0740*/  FFMA R6, R31, R31, R6 ;  /* 0x0000001f1f067223 */ /* 0x000fe20000000006 */
[----:B------:R-:W-:Y:S06]  /*0750*/  BRA.U UP1, `(.L_x_23) ;  /* 0xfffffff901c87547 */ /* 0x000fec000b83ffff */
.L_x_22:
[----:B------:R-:W-:Y:S05]  /*0760*/  BRA.U !UP0, `(.L_x_21) ;  /* 0x0000000508547547 */ /* 0x000fea000b800000 */
[----:B------:R-:W-:Y:S02]  /*0770*/  UISETP.GE.U32.AND UP0, UPT, UR10, 0x4, UPT ;  /* 0x000000040a00788c */ /* 0x000fe4000bf06070 */
[----:B------:R-:W-:-:S04]  /*0780*/  ULOP3.LUT UR11, UR9, 0x3, URZ, 0xc0, !UPT ;  /* 0x00000003090b7892 */ /* 0x000fc8000f8ec0ff */
[----:B------:R-:W-:-:S03]  /*0790*/  UISETP.NE.AND UP1, UPT, UR11, URZ, UPT ;  /* 0x000000ff0b00728c */ /* 0x000fc6000bf25270 */
[----:B------:R-:W-:Y:S08]  /*07a0*/  BRA.U !UP0, `(.L_x_24) ;  /* 0x0000000108a47547 */ /* 0x000ff0000b800000 */
[----:B------:R-:W0:Y:S01]  /*07b0*/  LDCU UR6, c[0x0][0x380] ;  /* 0x00007000ff0677ac */ /* 0x000e220008000800 */
[----:B------:R-:W-:Y:S01]  /*07c0*/  HFMA2 R18, -RZ, RZ, -3, 0 ;  /* 0xc2000000ff127431 */ /* 0x000fe200000001ff */
[----:B------:R-:W-:Y:S01]  /*07d0*/  I2FP.F32.U32 R13, UR4 ;  /* 0x00000004000d7c45 */ /* 0x000fe20008201000 */
[----:B------:R-:W-:Y:S01]  /*07e0*/  UIADD3 UR5, UPT, UPT, UR4, 0x1, URZ ;  /* 0x0000000104057890 */ /* 0x000fe2000fffe0ff */
[-C--:B------:R-:W-:Y:S01]  /*07f0*/  MOV R12, R16.reuse ;  /* 0x00000010000c7202 */ /* 0x080fe20000000f00 */
[----:B------:R-:W-:Y:S01]  /*0800*/  UIADD3 UR12, UPT, UPT, UR4, 0x3, URZ ;  /* 0x00000003040c7890 */ /* 0x000fe2000fffe0ff */
[-C--:B------:R-:W-:Y:S01]  /*0810*/  MOV R22, R16.reuse ;  /* 0x0000001000167202 */ /* 0x080fe20000000f00 */
[----:B------:R-:W-:Y:S01]  /*0820*/  UIADD3 UR10, UPT, UPT, UR4, 0x2, URZ ;  /* 0x00000002040a7890 */ /* 0x000fe2000fffe0ff */
[----:B------:R-:W-:Y:S01]  /*0830*/  MOV R24, R16 ;  /* 0x0000001000187202 */ /* 0x000fe20000000f00 */
[----:B------:R-:W-:Y:S01]  /*0840*/  UMOV UR7, URZ ;  /* 0x000000ff00077c82 */ /* 0x000fe20008000000 */
[----:B------:R-:W-:-:S02]  /*0850*/  I2FP.F32.U32 R23, UR5 ;  /* 0x0000000500177c45 */ /* 0x000fc40008201000 */
[----:B------:R-:W-:Y:S02]  /*0860*/  I2FP.F32.U32 R17, UR12 ;  /* 0x0000000c00117c45 */ /* 0x000fe40008201000 */
[----:B------:R-:W-:Y:S01]  /*0870*/  I2FP.F32.U32 R25, UR10 ;  /* 0x0000000a00197c45 */ /* 0x000fe20008201000 */
[----:B0-----:R0:W5:Y:S01]  /*0880*/  TEX.LL RZ, R2, R12, R18, UR6, 2D, 0x1 ;  /* 0x28ff06120c027f60 */ /* 0x00116200089e01ff */
[----:B------:R-:W5:Y:S02]  /*0890*/  TEX.LL RZ, R14, R22, R18, UR6, 2D, 0x1 ;  /* 0x28ff0612160e7f60 */ /* 0x000f6400089e01ff */
[----:B------:R-:W5:Y:S01]  /*08a0*/  TEX.LL RZ, R15, R24, R18, UR6, 2D, 0x1 ;  /* 0x28ff0612180f7f60 */ /* 0x000f6200089e01ff */
[----:B------:R-:W5:Y:S01]  /*08b0*/  TEX.LL RZ, R17, R16, R18, UR6, 2D, 0x1 ;  /* 0x28ff061210117f60 */ /* 0x000f6200089e01ff */
[----:B------:R-:W1:Y:S08]  /*08c0*/  LDC R20, c[0x0][0x39c] ;  /* 0x0000e700ff147b82 */ /* 0x000e700000000800 */
[----:B------:R-:W2:Y:S01]  /*08d0*/  LDC.64 R4, c[0x0][0x390] ;  /* 0x0000e400ff047b82 */ /* 0x000ea20000000a00 */
[----:B-1----:R-:W-:-:S04]  /*08e0*/  IMAD R7, R20, UR4, R3 ;  /* 0x0000000414077c24 */ /* 0x002fc8000f8e0203 */
[C---:B--2---:R-:W-:Y:S01]  /*08f0*/  IMAD.WIDE.U32 R8, R7.reuse, 0x4, R4 ;  /* 0x0000000407087825 */ /* 0x044fe200078e0004 */
[----:B------:R-:W-:-:S05]  /*0900*/  IADD3 R7, PT, PT, R7, R20, RZ ;  /* 0x0000001407077210 */ /* 0x000fca0007ffe0ff */
[C-C-:B------:R-:W-:Y:S01]  /*0910*/  IMAD.WIDE.U32 R10, R7.reuse, 0x4, R4.reuse ;  /* 0x00000004070a7825 */ /* 0x140fe200078e0004 */
[-C--:B------:R-:W-:Y:S01]  /*0920*/  IADD3 R7, PT, PT, R7, R20.reuse, RZ ;  /* 0x0000001407077210 */ /* 0x080fe20007ffe0ff */
[----:B------:R-:W2:Y:S04]  /*0930*/  LDG.E R9, desc[UR18][R8.64] ;  /* 0x0000001208097981 */ /* 0x000ea8000c1e1900 */
[C-C-:B0-----:R-:W-:Y:S01]  /*0940*/  IMAD.WIDE.U32 R12, R7.reuse, 0x4, R4.reuse ;  /* 0x00000004070c7825 */ /* 0x141fe200078e0004 */
[----:B------:R-:W-:Y:S01]  /*0950*/  IADD3 R7, PT, PT, R7, R20, RZ ;  /* 0x0000001407077210 */ /* 0x000fe20007ffe0ff */
[----:B------:R-:W3:Y:S04]  /*0960*/  LDG.E R11, desc[UR18][R10.64] ;  /* 0x000000120a0b7981 */ /* 0x000ee8000c1e1900 */
[----:B------:R-:W-:Y:S01]  /*0970*/  IMAD.WIDE.U32 R4, R7, 0x4, R4 ;  /* 0x0000000407047825 */ /* 0x000fe200078e0004 */
[----:B------:R-:W4:Y:S05]  /*0980*/  LDG.E R12, desc[UR18][R12.64] ;  /* 0x000000120c0c7981 */ /* 0x000f2a000c1e1900 */
[----:B------:R-:W4:Y:S01]  /*0990*/  LDG.E R4, desc[UR18][R4.64] ;  /* 0x0000001204047981 */ /* 0x000f22000c1e1900 */
[----:B------:R-:W-:Y:S01]  /*09a0*/  UIADD3 UR4, UPT, UPT, UR4, 0x4, URZ ;  /* 0x0000000404047890 */ /* 0x000fe2000fffe0ff */
[----:B------:R-:W-:-:S04]  /*09b0*/  DEPBAR.LE SB5, 0x2 ;  /* 0x0000d0800000791a */ /* 0x000fc80000000000 */
[----:B--2---:R-:W-:-:S04]  /*09c0*/  FADD R7, R2, -R9 ;  /* 0x8000000902077221 */ /* 0x004fc80000000000 */
[----:B------:R-:W-:Y:S01]  /*09d0*/  FFMA R6, R7, R7, R6 ;  /* 0x0000000707067223 */ /* 0x000fe20000000006 */
[----:B---3--:R-:W-:-:S04]  /*09e0*/  FADD R7, R14, -R11 ;  /* 0x8000000b0e077221 */ /* 0x008fc80000000000 */
[----:B------:R-:W-:Y:S01]  /*09f0*/  FFMA R6, R7, R7, R6 ;  /* 0x0000000707067223 */ /* 0x000fe20000000006 */
[----:B----45:R-:W-:-:S04]  /*0a00*/  FADD R15, R15, -R12 ;  /* 0x8000000c0f0f7221 */ /* 0x030fc80000000000 */
[----:B------:R-:W-:Y:S01]  /*0a10*/  FFMA R6, R15, R15, R6 ;  /* 0x0000000f0f067223 */ /* 0x000fe20000000006 */
[----:B------:R-:W-:-:S04]  /*0a20*/  FADD R17, R17, -R4 ;  /* 0x8000000411117221 */ /* 0x000fc80000000000 */
[----:B------:R-:W-:-:S07]  /*0a30*/  FFMA R6, R17, R17, R6 ;  /* 0x0000001111067223 */ /* 0x000fce0000000006 */
.L_x_24:
[----:B------:R-:W-:Y:S05]  /*0a40*/  BRA.U !UP1, `(.L_x_21) ;  /* 0x00000001099c7547 */ /* 0x000fea000b800000 */
[----:B------:R-:W-:Y:S02]  /*0a50*/  UISETP.NE.AND UP0, UPT, UR11, 0x1, UPT ;  /* 0x000000010b00788c */ /* 0x000fe4000bf05270 */
[----:B------:R-:W-:-:S04]  /*0a60*/  ULOP3.LUT UR5, UR9, 0x1, URZ, 0xc0, !UPT ;  /* 0x0000000109057892 */ /* 0x000fc8000f8ec0ff */
[----:B------:R-:W-:-:S03]  /*0a70*/  UISETP.NE.U32.AND UP1, UPT, UR5, 0x1, UPT ;  /* 0x000000010500788c */ /* 0x000fc6000bf25070 */
[----:B------:R-:W-:Y:S08]  /*0a80*/  BRA.U !UP0, `(.L_x_25) ;  /* 0x0000000108587547 */ /* 0x000ff0000b800000 */
[----:B------:R-:W0:Y:S01]  /*0a90*/  LDCU UR6, c[0x0][0x380] ;  /* 0x00007000ff0677ac */ /* 0x000e220008000800 */
[----:B------:R-:W-:Y:S01]  /*0aa0*/  HFMA2 R11, -RZ, RZ, -3, 0 ;  /* 0xc2000000ff0b7431 */ /* 0x000fe200000001ff */
[----:B------:R-:W-:Y:S01]  /*0ab0*/  I2FP.F32.U32 R17, UR4 ;  /* 0x0000000400117c45 */ /* 0x000fe20008201000 */
[----:B------:R-:W-:Y:S01]  /*0ac0*/  UIADD3 UR5, UPT, UPT, UR4, 0x1, URZ ;  /* 0x0000000104057890 */ /* 0x000fe2000fffe0ff */
[----:B------:R-:W-:Y:S01]  /*0ad0*/  MOV R14, R16 ;  /* 0x00000010000e7202 */ /* 0x000fe20000000f00 */
[----:B------:R-:W-:-:S04]  /*0ae0*/  UMOV UR7, URZ ;  /* 0x000000ff00077c82 */ /* 0x000fc80008000000 */
[----:B------:R-:W-:Y:S01]  /*0af0*/  I2FP.F32.U32 R15, UR5 ;  /* 0x00000005000f7c45 */ /* 0x000fe20008201000 */
[----:B0-----:R-:W5:Y:S03]  /*0b00*/  TEX.LL RZ, R2, R16, R11, UR6, 2D, 0x1 ;  /* 0x28ff060b10027f60 */ /* 0x001f6600089e01ff */
[----:B------:R-:W5:Y:S01]  /*0b10*/  TEX.LL RZ, R10, R14, R11, UR6, 2D, 0x1 ;  /* 0x28ff060b0e0a7f60 */ /* 0x000f6200089e01ff */
[----:B------:R-:W0:Y:S08]  /*0b20*/  LDC R12, c[0x0][0x39c] ;  /* 0x0000e700ff0c7b82 */ /* 0x000e300000000800 */
[----:B------:R-:W1:Y:S01]  /*0b30*/  LDC.64 R4, c[0x0][0x390] ;  /* 0x0000e400ff047b82 */ /* 0x000e620000000a00 */
[----:B0-----:R-:W-:-:S05]  /*0b40*/  IMAD R7, R12, UR4, R3 ;  /* 0x000000040c077c24 */ /* 0x001fca000f8e0203 */
[C---:B------:R-:W-:Y:S01]  /*0b50*/  IADD3 R13, PT, PT, R7.reuse, R12, RZ ;  /* 0x0000000c070d7210 */ /* 0x040fe20007ffe0ff */
[----:B-1----:R-:W-:-:S04]  /*0b60*/  IMAD.WIDE.U32 R8, R7, 0x4, R4 ;  /* 0x0000000407087825 */ /* 0x002fc800078e0004 */
[----:B------:R-:W-:Y:S01]  /*0b70*/  IMAD.WIDE.U32 R4, R13, 0x4, R4 ;  /* 0x000000040d047825 */ /* 0x000fe200078e0004 */
[----:B------:R-:W2:Y:S05]  /*0b80*/  LDG.E R7, desc[UR18][R8.64] ;  /* 0x0000001208077981 */ /* 0x000eaa000c1e1900 */
[----:B------:R-:W3:Y:S01]  /*0b90*/  LDG.E R5, desc[UR18][R4.64] ;  /* 0x0000001204057981 */ /* 0x000ee2000c1e1900 */
[----:B------:R-:W-:Y:S01]  /*0ba0*/  UIADD3 UR4, UPT, UPT, UR4, 0x2, URZ ;  /* 0x0000000204047890 */ /* 0x000fe2000fffe0ff */
[----:B--2--5:R-:W-:-:S04]  /*0bb0*/  FADD R7, -R7, R2 ;  /* 0x0000000207077221 */ /* 0x024fc80000000100 */
[----:B------:R-:W-:Y:S01]  /*0bc0*/  FFMA R6, R7, R7, R6 ;  /* 0x0000000707067223 */ /* 0x000fe20000000006 */
[----:B---3--:R-:W-:-:S04]  /*0bd0*/  FADD R7, -R5, R10 ;  /* 0x0000000a05077221 */ /* 0x008fc80000000100 */
[----:B------:R-:W-:-:S07]  /*0be0*/  FFMA R6, R7, R7, R6 ;  /* 0x0000000707067223 */ /* 0x000fce0000000006 */
.L_x_25:
[----:B------:R-:W-:Y:S05]  /*0bf0*/  BRA.U UP1, `(.L_x_21) ;  /* 0x0000000101307547 */ /* 0x000fea000b800000 */
[----:B------:R-:W0:Y:S01]  /*0c00*/  LDCU UR6, c[0x0][0x380] ;  /* 0x00007000ff0677ac */ /* 0x000e220008000800 */
[----:B------:R-:W-:Y:S01]  /*0c10*/  HFMA2 R2, -RZ, RZ, -3, 0 ;  /* 0xc2000000ff027431 */ /* 0x000fe200000001ff */
[----:B------:R-:W-:Y:S01]  /*0c20*/  I2FP.F32.U32 R17, UR4 ;  /* 0x0000000400117c45 */ /* 0x000fe20008201000 */
[----:B------:R-:W-:-:S04]  /*0c30*/  UMOV UR7, URZ ;  /* 0x000000ff00077c82 */ /* 0x000fc80008000000 */
[----:B0-----:R-:W5:Y:S01]  /*0c40*/  TEX.LL RZ, R2, R16, R2, UR6, 2D, 0x1 ;  /* 0x28ff060210027f60 */ /* 0x001f6200089e01ff */
[----:B------:R-:W0:Y:S08]  /*0c50*/  LDC R8, c[0x0][0x39c] ;  /* 0x0000e700ff087b82 */ /* 0x000e300000000800 */
[----:B------:R-:W1:Y:S01]  /*0c60*/  LDC.64 R4, c[0x0][0x390] ;  /* 0x0000e400ff047b82 */ /* 0x000e620000000a00 */
[----:B0-----:R-:W-:-:S04]  /*0c70*/  IMAD R7, R8, UR4, R3 ;  /* 0x0000000408077c24 */ /* 0x001fc8000f8e0203 */
[----:B-1----:R-:W-:-:S06]  /*0c80*/  IMAD.WIDE.U32 R4, R7, 0x4, R4 ;  /* 0x0000000407047825 */ /* 0x002fcc00078e0004 */
[----:B------:R-:W2:Y:S02]  /*0c90*/  LDG.E R5, desc[UR18][R4.64] ;  /* 0x0000001204057981 */ /* 0x000ea4000c1e1900 */
[----:B--2--5:R-:W-:-:S04]  /*0ca0*/  FADD R7, R2, -R5 ;  /* 0x8000000502077221 */ /* 0x024fc80000000000 */
[----:B------:R-:W-:-:S07]  /*0cb0*/  FFMA R6, R7, R7, R6 ;  /* 0x0000000707067223 */ /* 0x000fce0000000006 */
.L_x_21:
[----:B------:R-:W0:Y:S01]  /*0cc0*/  LDC.64 R4, c[0x0][0x3a8] ;  /* 0x0000ea00ff047b82 */ /* 0x000e220000000a00 */
[----:B------:R-:W1:Y:S02]  /*0cd0*/  LDCU UR4, c[0x0][0x39c] ;  /* 0x00007380ff0477ac */ /* 0x000e640008000800 */
[----:B-1----:R-:W-:-:S04]  /*0ce0*/  IMAD R3, R0, UR4, R3 ;  /* 0x0000000400037c24 */ /* 0x002fc8000f8e0203 */
[----:B0-----:R-:W-:-:S05]  /*0cf0*/  IMAD.WIDE.U32 R2, R3, 0x4, R4 ;  /* 0x0000000403027825 */ /* 0x001fca00078e0004 */
[----:B------:R-:W-:Y:S01]  /*0d00*/  STG.E desc[UR18][R2.64], R6 ;  /* 0x0000000602007986 */ /* 0x000fe2000c101912 */
[----:B------:R-:W-:Y:S05]  /*0d10*/  EXIT ;  /* 0x000000000000794d */ /* 0x000fea0003800000 */
.L_x_26:
        /* <DEDUP_REMOVED lines=14> */
.L_x_40:


//--------------------- .text._Z17compute_distancesPfiiS_iiiS_ --------------------------
	.section	.text._Z17compute_distancesPfiiS_iiiS_,"ax",@progbits
	.align	128
        .global         _Z17compute_distancesPfiiS_iiiS_
        .type           _Z17compute_distancesPfiiS_iiiS_,@function
        .size           _Z17compute_distancesPfiiS_iiiS_,(.L_x_41 - _Z17compute_distancesPfiiS_iiiS_)
        .other          _Z17compute_distancesPfiiS_iiiS_,@"STO_CUDA_ENTRY STV_DEFAULT"
_Z17compute_distancesPfiiS_iiiS_:
.text._Z17compute_distancesPfiiS_iiiS_:
[----:B------:R-:W-:Y:S01]  /*0000*/  LDC R1, c[0x0][0x37c] ;  /* 0x0000df00ff017b82 */ /* 0x000fe20000000800 */
[----:B------:R-:W0:Y:S01]  /*0010*/  S2R R4, SR_CTAID.Y ;  /* 0x0000000000047919 */ /* 0x000e220000002600 */
[----:B------:R-:W1:Y:S06]  /*0020*/  LDCU UR5, c[0x0][0x3a0] ;  /* 0x00007400ff0577ac */ /* 0x000e6c0008000800 */
[----:B------:R-:W2:Y:S01]  /*0030*/  LDC R20, c[0x0][0x38c] ;  /* 0x0000e300ff147b82 */ /* 0x000ea20000000800 */
[----:B------:R-:W-:Y:S01]  /*0040*/  HFMA2 R15, -RZ, RZ, 0, 0 ;  /* 0x00000000ff0f7431 */ /* 0x000fe200000001ff */
[----:B------:R-:W3:Y:S01]  /*0050*/  S2R R5, SR_CTAID.X ;  /* 0x0000000000057919 */ /* 0x000ee20000002500 */
[----:B------:R-:W-:Y:S01]  /*0060*/  UMOV UR4, 0x400 ;  /* 0x0000040000047882 */ /* 0x000fe20000000000 */
[----:B------:R-:W4:Y:S01]  /*0070*/  LDCU.64 UR8, c[0x0][0x358] ;  /* 0x00006b00ff0877ac */ /* 0x000f220008000a00 */
[----:B------:R-:W5:Y:S03]  /*0080*/  S2R R0, SR_TID.X ;  /* 0x0000000000007919 */ /* 0x000f660000002100 */
[----:B------:R-:W4:Y:S01]  /*0090*/  S2UR UR6, SR_CgaCtaId ;  /* 0x00000000000679c3 */ /* 0x000f220000008800 */
[----:B------:R-:W5:Y:S07]  /*00a0*/  S2R R9, SR_TID.Y ;  /* 0x0000000000097919 */ /* 0x000f6e0000002200 */
[----:B------:R-:W5:Y:S01]  /*00b0*/  LDC R18, c[0x0][0x39c] ;  /* 0x0000e700ff127b82 */ /* 0x000f620000000800 */
[----:B-1----:R-:W-:-:S06]  /*00c0*/  UIADD3 UR5, UPT, UPT, UR5, -0x1, URZ ;  /* 0xffffffff05057890 */ /* 0x002fcc000fffe0ff */
[C---:B--2---:R-:W-:Y:S01]  /*00d0*/  IMAD R3, R20.reuse, UR5, RZ ;  /* 0x0000000514037c24 */ /* 0x044fe2000f8e02ff */
[----:B------:R-:W-:-:S04]  /*00e0*/  SHF.L.U32 R6, R20, 0x4, RZ ;  /* 0x0000000414067819 */ /* 0x000fc800000006ff */
[----:B------:R-:W-:Y:S02]  /*00f0*/  ISETP.GE.AND P0, PT, R3, RZ, PT ;  /* 0x000000ff0300720c */ /* 0x000fe40003f06270 */
[----:B0-----:R-:W-:Y:S01]  /*0100*/  SHF.L.U32 R4, R4, 0x4, RZ ;  /* 0x0000000404047819 */ /* 0x001fe200000006ff */
[----:B----4-:R-:W-:Y:S01]  /*0110*/  ULEA UR7, UR6, UR4, 0x18 ;  /* 0x0000000406077291 */ /* 0x010fe2000f8ec0ff */
[----:B---3--:R-:W-:Y:S02]  /*0120*/  SHF.L.U32 R5, R5, 0x4, RZ ;  /* 0x0000000405057819 */ /* 0x008fe400000006ff */
[----:B------:R-:W-:Y:S02]  /*0130*/  IADD3 R2, PT, PT, R4, R3, RZ ;  /* 0x0000000304027210 */ /* 0x000fe40007ffe0ff */
[----:B-----5:R-:W-:Y:S02]  /*0140*/  IADD3 R8, PT, PT, R5, R0, RZ ;  /* 0x0000000005087210 */ /* 0x020fe40007ffe0ff */
[----:B------:R-:W-:-:S02]  /*0150*/  SHF.L.U32 R7, R18, 0x4, RZ ;  /* 0x0000000412077819 */ /* 0x000fc400000006ff */
[----:B------:R0:W-:Y:S01]  /*0160*/  STS [UR7+0x810], R2 ;  /* 0x00081002ff007988 */ /* 0x0001e20008000807 */
[----:B------:R-:W-:-:S03]  /*0170*/  IADD3 R10, PT, PT, R4, R9, RZ ;  /* 0x00000009040a7210 */ /* 0x000fc60007ffe0ff */
[----:B------:R0:W-:Y:S01]  /*0180*/  STS.128 [UR7+0x800], R4 ;  /* 0x00080004ff007988 */ /* 0x0001e20008000c07 */
[----:B------:R-:W-:Y:S05]  /*0190*/  @!P0 BRA `(.L_x_27) ;  /* 0x0000000800408947 */ /* 0x000fea0003800000 */
[-C--:B------:R-:W-:Y:S01]  /*01a0*/  IABS R11, R20.reuse ;  /* 0x00000014000b7213 */ /* 0x080fe20000000000 */
[----:B------:R-:W1:Y:S01]  /*01b0*/  LDCU UR5, c[0x0][0x398] ;  /* 0x00007300ff0577ac */ /* 0x000e620008000800 */
[----:B------:R-:W2:Y:S01]  /*01c0*/  LDC R12, c[0x0][0x38c] ;  /* 0x0000e300ff0c7b82 */ /* 0x000ea20000000800 */
[----:B------:R-:W-:Y:S01]  /*01d0*/  IMAD.MOV.U32 R13, RZ, RZ, R4 ;  /* 0x000000ffff0d7224 */ /* 0x000fe200078e0004 */
[----:B0-----:R-:W0:Y:S01]  /*01e0*/  I2F.RP R6, R11 ;  /* 0x0000000b00067306 */ /* 0x001e220000209400 */
[----:B------:R-:W3:Y:S01]  /*01f0*/  LDCU UR10, c[0x0][0x388] ;  /* 0x00007100ff0a77ac */ /* 0x000ee20008000800 */
[----:B------:R-:W-:Y:S01]  /*0200*/  MOV R14, R5 ;  /* 0x00000005000e7202 */ /* 0x000fe20000000f00 */
[C---:B------:R-:W-:Y:S01]  /*0210*/  IMAD R20, R9.reuse, R20, R0 ;  /* 0x0000001409147224 */ /* 0x040fe200078e0200 */
[----:B------:R-:W-:Y:S01]  /*0220*/  LEA R21, R9, UR7, 0x6 ;  /* 0x0000000709157c11 */ /* 0x000fe2000f8e30ff */
[----:B------:R-:W-:Y:S01]  /*0230*/  UIADD3 UR4, UPT, UPT, UR4, 0x400, URZ ;  /* 0x0000040004047890 */ /* 0x000fe2000fffe0ff */
[----:B------:R-:W4:Y:S01]  /*0240*/  LDC.64 R2, c[0x0][0x380] ;  /* 0x0000e000ff027b82 */ /* 0x000f220000000a00 */
[----:B------:R-:W-:Y:S01]  /*0250*/  IADD3 R4, PT, PT, R13, R0, RZ ;  /* 0x000000000d047210 */ /* 0x000fe20007ffe0ff */
[----:B------:R-:W2:Y:S01]  /*0260*/  LDCU UR12, c[0x0][0x398] ;  /* 0x00007300ff0c77ac */ /* 0x000ea20008000800 */
[----:B------:R-:W-:Y:S01]  /*0270*/  LEA R19, R0, R21, 0x2 ;  /* 0x0000001500137211 */ /* 0x000fe200078e10ff */
[----:B------:R-:W-:Y:S01]  /*0280*/  IMAD R21, R9, -0x3c, R21 ;  /* 0xffffffc409157824 */ /* 0x000fe200078e0215 */
[----:B------:R-:W-:Y:S01]  /*0290*/  MOV R15, RZ ;  /* 0x000000ff000f7202 */ /* 0x000fe20000000f00 */
[----:B------:R-:W-:Y:S01]  /*02a0*/  ULEA UR4, UR6, UR4, 0x18 ;  /* 0x0000000406047291 */ /* 0x000fe2000f8ec0ff */
[----:B------:R-:W2:Y:S01]  /*02b0*/  LDCU UR11, c[0x0][0x3a0] ;  /* 0x00007400ff0b77ac */ /* 0x000ea20008000800 */
[----:B0-----:R-:W0:Y:S01]  /*02c0*/  MUFU.RCP R6, R6 ;  /* 0x0000000600067308 */ /* 0x001e220000001000 */
[----:B-1----:R-:W-:-:S02]  /*02d0*/  ISETP.GE.AND P0, PT, R8, UR5, PT ;  /* 0x0000000508007c0c */ /* 0x002fc4000bf06270 */
[----:B---3--:R-:W-:Y:S02]  /*02e0*/  ISETP.GE.AND P1, PT, R4, UR10, PT ;  /* 0x0000000a04007c0c */ /* 0x008fe4000bf26270 */
[----:B------:R-:W-:Y:S02]  /*02f0*/  ISETP.LT.AND P0, PT, R10, UR10, !P0 ;  /* 0x0000000a0a007c0c */ /* 0x000fe4000c701270 */
[----:B0-----:R-:W-:Y:S02]  /*0300*/  IADD3 R16, PT, PT, R6, 0xffffffe, RZ ;  /* 0x0ffffffe06107810 */ /* 0x001fe40007ffe0ff */
[----:B------:R-:W0:Y:S02]  /*0310*/  LDC.64 R6, c[0x0][0x390] ;  /* 0x0000e400ff067b82 */ /* 0x000e240000000a00 */
[----:B------:R1:W3:Y:S02]  /*0320*/  F2I.FTZ.U32.TRUNC.NTZ R17, R16 ;  /* 0x0000001000117305 */ /* 0x0002e4000021f000 */
[----:B-1----:R-:W-:-:S02]  /*0330*/  MOV R16, RZ ;  /* 0x000000ff00107202 */ /* 0x002fc40000000f00 */
[----:B---3--:R-:W-:-:S05]  /*0340*/  IADD3 R22, PT, PT, RZ, -R17, RZ ;  /* 0x80000011ff167210 */ /* 0x008fca0007ffe0ff */
[----:B------:R-:W-:Y:S01]  /*0350*/  IMAD R5, R22, R11, RZ ;  /* 0x0000000b16057224 */ /* 0x000fe200078e02ff */
[----:B------:R-:W-:-:S03]  /*0360*/  LEA R22, R0, UR4, 0x2 ;  /* 0x0000000400167c11 */ /* 0x000fc6000f8e10ff */
[----:B------:R-:W-:-:S04]  /*0370*/  IMAD.HI.U32 R16, R17, R5, R16 ;  /* 0x0000000511107227 */ /* 0x000fc800078e0010 */
[C---:B------:R-:W-:Y:S02]  /*0380*/  IMAD R17, R9.reuse, R18, R0 ;  /* 0x0000001209117224 */ /* 0x040fe400078e0200 */
[----:B--2-4-:R-:W-:-:S07]  /*0390*/  IMAD R18, R9, 0x40, R22 ;  /* 0x0000004009127824 */ /* 0x014fce00078e0216 */
.L_x_35:
[----:B------:R-:W-:Y:S01]  /*03a0*/  IABS R5, R13 ;  /* 0x0000000d00057213 */ /* 0x000fe20000000000 */
[----:B------:R-:W-:Y:S01]  /*03b0*/  BSSY.RECONVERGENT B0, `(.L_x_28) ;  /* 0x0000022000007945 */ /* 0x000fe20003800200 */
[----:B----4-:R-:W-:-:S03]  /*03c0*/  IABS R23, R12 ;  /* 0x0000000c00177213 */ /* 0x010fc60000000000 */
[----:B------:R-:W-:-:S05]  /*03d0*/  IMAD.HI.U32 R4, R16, R5, RZ ;  /* 0x0000000510047227 */ /* 0x000fca00078e00ff */
[----:B------:R-:W-:-:S05]  /*03e0*/  IADD3 R24, PT, PT, -R4, RZ, RZ ;  /* 0x000000ff04187210 */ /* 0x000fca0007ffe1ff */
[----:B------:R-:W-:Y:S01]  /*03f0*/  IMAD R24, R23, R24, R5 ;  /* 0x0000001817187224 */ /* 0x000fe200078e0205 */
[----:B------:R-:W-:-:S04]  /*0400*/  LOP3.LUT R5, R13, R12, RZ, 0x3c, !PT ;  /* 0x0000000c0d057212 */ /* 0x000fc800078e3cff */
[----:B------:R-:W-:Y:S02]  /*0410*/  ISETP.GT.U32.AND P4, PT, R11, R24, PT ;  /* 0x000000180b00720c */ /* 0x000fe40003f84070 */
[----:B------:R-:W-:-:S11]  /*0420*/  ISETP.GE.AND P3, PT, R5, RZ, PT ;  /* 0x000000ff0500720c */ /* 0x000fd60003f66270 */
[----:B------:R-:W-:Y:S01]  /*0430*/  @!P4 IADD3 R24, PT, PT, R24, -R23, RZ ;  /* 0x800000171818c210 */ /* 0x000fe20007ffe0ff */
[----:B------:R-:W-:Y:S01]  /*0440*/  IMAD.MOV.U32 R23, RZ, RZ, RZ ;  /* 0x000000ffff177224 */ /* 0x000fe200078e00ff */
[----:B------:R-:W-:Y:S02]  /*0450*/  @!P4 IADD3 R4, PT, PT, R4, 0x1, RZ ;  /* 0x000000010404c810 */ /* 0x000fe40007ffe0ff */
[----:B------:R-:W-:Y:S02]  /*0460*/  ISETP.GE.U32.AND P2, PT, R24, R11, PT ;  /* 0x0000000b1800720c */ /* 0x000fe40003f46070 */
[----:B------:R-:W-:-:S11]  /*0470*/  ISETP.NE.AND P4, PT, R12, RZ, PT ;  /* 0x000000ff0c00720c */ /* 0x000fd60003f85270 */
[----:B------:R-:W-:-:S04]  /*0480*/  @P2 IADD3 R4, PT, PT, R4, 0x1, RZ ;  /* 0x0000000104042810 */ /* 0x000fc80007ffe0ff */
[----:B------:R-:W-:Y:S02]  /*0490*/  @!P3 IADD3 R4, PT, PT, -R4, RZ, RZ ;  /* 0x000000ff0404b210 */ /* 0x000fe40007ffe1ff */
[----:B------:R-:W-:-:S04]  /*04a0*/  @!P4 LOP3.LUT R4, RZ, R12, RZ, 0x33, !PT ;  /* 0x0000000cff04c212 */ /* 0x000fc800078e33ff */
[----:B------:R-:W-:-:S04]  /*04b0*/  IADD3 R4, PT, PT, R4, R9, RZ ;  /* 0x0000000904047210 */ /* 0x000fc80007ffe0ff */
[----:B------:R-:W-:-:S13]  /*04c0*/  ISETP.GE.AND P2, PT, R4, UR11, PT ;  /* 0x0000000b04007c0c */ /* 0x000fda000bf46270 */
[----:B---3--:R-:W-:Y:S05]  /*04d0*/  @P2 BRA `(.L_x_29) ;  /* 0x0000000000382947 */ /* 0x008fea0003800000 */
[----:B------:R-:W-:Y:S01]  /*04e0*/  BSSY.RECONVERGENT B1, `(.L_x_30) ;  /* 0x0000006000017945 */ /* 0x000fe20003800200 */
[----:B------:R-:W-:-:S03]  /*04f0*/  MOV R4, RZ ;  /* 0x000000ff00047202 */ /* 0x000fc60000000f00 */
[----:B------:R-:W-:Y:S05]  /*0500*/  @P1 BRA `(.L_x_31) ;  /* 0x00000000000c1947 */ /* 0x000fea0003800000 */
[----:B------:R-:W-:-:S05]  /*0510*/  IADD3 R5, PT, PT, R20, R13, RZ ;  /* 0x0000000d14057210 */ /* 0x000fca0007ffe0ff */
[----:B------:R-:W-:-:S06]  /*0520*/  IMAD.WIDE R4, R5, 0x4, R2 ;  /* 0x0000000405047825 */ /* 0x000fcc00078e0202 */
[----:B------:R1:W5:Y:S02]  /*0530*/  LDG.E R4, desc[UR8][R4.64] ;  /* 0x0000000804047981 */ /* 0x000364000c1e1900 */
.L_x_31:
[----:B------:R-:W-:Y:S05]  /*0540*/  BSYNC.RECONVERGENT B1 ;  /* 0x0000000000017941 */ /* 0x000fea0003800200 */
.L_x_30:
[----:B-----5:R2:W-:Y:S01]  /*0550*/  STS [R19], R4 ;  /* 0x0000000413007388 */ /* 0x0205e20000000800 */
[----:B------:R-:W-:-:S13]  /*0560*/  ISETP.GE.AND P2, PT, R8, UR12, PT ;  /* 0x0000000c08007c0c */ /* 0x000fda000bf46270 */
[----:B--2---:R-:W-:Y:S05]  /*0570*/  @P2 BRA `(.L_x_32) ;  /* 0x0000000000142947 */ /* 0x004fea0003800000 */
[----:B-1----:R-:W-:-:S05]  /*0580*/  IADD3 R5, PT, PT, R17, R14, RZ ;  /* 0x0000000e11057210 */ /* 0x002fca0007ffe0ff */
[----:B0-----:R-:W-:-:S05]  /*0590*/  IMAD.WIDE R4, R5, 0x4, R6 ;  /* 0x0000000405047825 */ /* 0x001fca00078e0206 */
[----:B------:R2:W5:Y:S01]  /*05a0*/  LDG.E R23, desc[UR8][R4.64] ;  /* 0x0000000804177981 */ /* 0x000562000c1e1900 */
[----:B------:R-:W-:Y:S05]  /*05b0*/  BRA `(.L_x_32) ;  /* 0x0000000000047947 */ /* 0x000fea0003800000 */
.L_x_29:
[----:B------:R3:W-:Y:S02]  /*05c0*/  STS [R19], RZ ;  /* 0x000000ff13007388 */ /* 0x0007e40000000800 */
.L_x_32:
[----:B------:R-:W-:Y:S05]  /*05d0*/  BSYNC.RECONVERGENT B0 ;  /* 0x0000000000007941 */ /* 0x000fea0003800200 */
.L_x_28:
[----:B-----5:R4:W-:Y:S01]  /*05e0*/  STS [R18], R23 ;  /* 0x0000001712007388 */ /* 0x0209e20000000800 */
[----:B------:R-:W-:Y:S01]  /*05f0*/  BSSY.RECONVERGENT B0, `(.L_x_33) ;  /* 0x0000043000007945 */ /* 0x000fe20003800200 */
[----:B------:R-:W-:Y:S06]  /*0600*/  BAR.SYNC.DEFER_BLOCKING 0x0 ;  /* 0x0000000000007b1d */ /* 0x000fec0000010000 */
[----:B------:R-:W-:Y:S05]  /*0610*/  @!P0 BRA `(.L_x_34) ;  /* 0x0000000400008947 */ /* 0x000fea0003800000 */
[----:B-12---:R-:W-:Y:S04]  /*0620*/  LDS R5, [R21] ;  /* 0x0000000015057984 */ /* 0x006fe80000000800 */
[----:B------:R-:W1:Y:S04]  /*0630*/  LDS R24, [R22] ;  /* 0x0000000016187984 */ /* 0x000e680000000800 */
[----:B------:R-:W-:Y:S04]  /*0640*/  LDS R4, [R21+0x40] ;  /* 0x0000400015047984 */ /* 0x000fe80000000800 */
[----:B----4-:R-:W-:Y:S04]  /*0650*/  LDS R23, [R21+0x80] ;  /* 0x0000800015177984 */ /* 0x010fe80000000800 */
[----:B------:R-:W-:Y:S04]  /*0660*/  LDS R25, [R21+0xc0] ;  /* 0x0000c00015197984 */ /* 0x000fe80000000800 */
[----:B------:R-:W2:Y:S01]  /*0670*/  LDS R26, [R22+0xc0] ;  /* 0x0000c000161a7984 */ /* 0x000ea20000000800 */
[----:B-1----:R-:W-:-:S03]  /*0680*/  FADD R24, R5, -R24 ;  /* 0x8000001805187221 */ /* 0x002fc60000000000 */
[----:B------:R-:W1:Y:S01]  /*0690*/  LDS R5, [R22+0x40] ;  /* 0x0000400016057984 */ /* 0x000e620000000800 */
[----:B------:R-:W-:-:S03]  /*06a0*/  FFMA R15, R24, R24, R15 ;  /* 0x00000018180f7223 */ /* 0x000fc6000000000f */
[----:B------:R-:W4:Y:S01]  /*06b0*/  LDS R24, [R22+0x80] ;  /* 0x0000800016187984 */ /* 0x000f220000000800 */
[----:B--2---:R-:W-:-:S03]  /*06c0*/  FADD R26, R25, -R26 ;  /* 0x8000001a191a7221 */ /* 0x004fc60000000000 */
[----:B------:R-:W-:Y:S01]  /*06d0*/  LDS R25, [R21+0x180] ;  /* 0x0001800015197984 */ /* 0x000fe20000000800 */
[----:B-1----:R-:W-:-:S03]  /*06e0*/  FADD R4, R4, -R5 ;  /* 0x8000000504047221 */ /* 0x002fc60000000000 */
[----:B------:R-:W-:Y:S01]  /*06f0*/  LDS R5, [R22+0x100] ;  /* 0x0001000016057984 */ /* 0x000fe20000000800 */
[----:B----4-:R-:W-:Y:S01]  /*0700*/  FADD R24, R23, -R24 ;  /* 0x8000001817187221 */ /* 0x010fe20000000000 */
[----:B------:R-:W-:Y:S02]  /*0710*/  FFMA R15, R4, R4, R15 ;  /* 0x00000004040f7223 */ /* 0x000fe4000000000f */
[----:B------:R-:W-:Y:S02]  /*0720*/  LDS R23, [R21+0x140] ;  /* 0x0001400015177984 */ /* 0x000fe40000000800 */
[----:B------:R-:W-:Y:S02]  /*0730*/  FFMA R15, R24, R24, R15 ;  /* 0x00000018180f7223 */ /* 0x000fe4000000000f */
[----:B------:R-:W1:Y:S02]  /*0740*/  LDS R4, [R21+0x100] ;  /* 0x0001000015047984 */ /* 0x000e640000000800 */
[----:B------:R-:W-:-:S02]  /*0750*/  FFMA R15, R26, R26, R15 ;  /* 0x0000001a1a0f7223 */ /* 0x000fc4000000000f */
[----:B------:R-:W2:Y:S04]  /*0760*/  LDS R24, [R22+0x140] ;  /* 0x0001400016187984 */ /* 0x000ea80000000800 */
[----:B------:R-:W4:Y:S01]  /*0770*/  LDS R26, [R22+0x180] ;  /* 0x00018000161a7984 */ /* 0x000f220000000800 */
[----:B-1----:R-:W-:-:S03]  /*0780*/  FADD R4, R4, -R5 ;  /* 0x8000000504047221 */ /* 0x002fc60000000000 */
[----:B------:R-:W-:Y:S01]  /*0790*/  LDS R5, [R22+0x1c0] ;  /* 0x0001c00016057984 */ /* 0x000fe20000000800 */
[----:B--2---:R-:W-:Y:S01]  /*07a0*/  FADD R24, R23, -R24 ;  /* 0x8000001817187221 */ /* 0x004fe20000000000 */
[----:B------:R-:W-:Y:S02]  /*07b0*/  FFMA R15, R4, R4, R15 ;  /* 0x00000004040f7223 */ /* 0x000fe4000000000f */
[----:B------:R-:W-:Y:S01]  /*07c0*/  LDS R23, [R21+0x200] ;  /* 0x0002000015177984 */ /* 0x000fe20000000800 */
[----:B----4-:R-:W-:Y:S01]  /*07d0*/  FADD R26, R25, -R26 ;  /* 0x8000001a191a7221 */ /* 0x010fe20000000000 */
[----:B------:R-:W-:Y:S02]  /*07e0*/  FFMA R15, R24, R24, R15 ;  /* 0x00000018180f7223 */ /* 0x000fe4000000000f */
[----:B------:R-:W1:Y:S02]  /*07f0*/  LDS R4, [R21+0x1c0] ;  /* 0x0001c00015047984 */ /* 0x000e640000000800 */
[----:B------:R-:W-:-:S02]  /*0800*/  FFMA R15, R26, R26, R15 ;  /* 0x0000001a1a0f7223 */ /* 0x000fc4000000000f */
[----:B------:R-:W2:Y:S04]  /*0810*/  LDS R24, [R22+0x200] ;  /* 0x0002000016187984 */ /* 0x000ea80000000800 */
[----:B------:R-:W-:Y:S04]  /*0820*/  LDS R25, [R21+0x240] ;  /* 0x0002400015197984 */ /* 0x000fe80000000800 */
[----:B------:R-:W4:Y:S01]  /*0830*/  LDS R26, [R22+0x240] ;  /* 0x00024000161a7984 */ /* 0x000f220000000800 */
[----:B-1----:R-:W-:-:S03]  /*0840*/  FADD R4, R4, -R5 ;  /* 0x8000000504047221 */ /* 0x002fc60000000000 */
[----:B------:R-:W-:Y:S01]  /*0850*/  LDS R5, [R22+0x280] ;  /* 0x0002800016057984 */ /* 0x000fe20000000800 */
[----:B--2---:R-:W-:Y:S01]  /*0860*/  FADD R24, R23, -R24 ;  /* 0x8000001817187221 */ /* 0x004fe20000000000 */
[----:B------:R-:W-:Y:S02]  /*0870*/  FFMA R15, R4, R4, R15 ;  /* 0x00000004040f7223 */ /* 0x000fe4000000000f */
[----:B------:R-:W-:Y:S02]  /*0880*/  LDS R23, [R21+0x2c0] ;  /* 0x0002c00015177984 */ /* 0x000fe40000000800 */
[----:B------:R-:W-:Y:S02]  /*0890*/  FFMA R15, R24, R24, R15 ;  /* 0x00000018180f7223 */ /* 0x000fe4000000000f */
[----:B------:R-:W1:Y:S01]  /*08a0*/  LDS R4, [R21+0x280] ;  /* 0x0002800015047984 */ /* 0x000e620000000800 */
[----:B----4-:R-:W-:-:S03]  /*08b0*/  FADD R26, R25, -R26 ;  /* 0x8000001a191a7221 */ /* 0x010fc60000000000 */
[----:B------:R-:W2:Y:S01]  /*08c0*/  LDS R24, [R22+0x2c0] ;  /* 0x0002c00016187984 */ /* 0x000ea20000000800 */
[----:B------:R-:W-:-:S03]  /*08d0*/  FFMA R15, R26, R26, R15 ;  /* 0x0000001a1a0f7223 */ /* 0x000fc6000000000f */
        /* <DEDUP_REMOVED lines=14> */
[----:B-1----:R-:W-:-:S04]  /*09c0*/  FADD R4, R4, -R5 ;  /* 0x8000000504047221 */ /* 0x002fc80000000000 */
[----:B------:R-:W-:Y:S01]  /*09d0*/  FFMA R15, R4, R4, R15 ;  /* 0x00000004040f7223 */ /* 0x000fe2000000000f */
[----:B--2---:R-:W-:-:S04]  /*09e0*/  FADD R24, R23, -R24 ;  /* 0x8000001817187221 */ /* 0x004fc80000000000 */
[----:B------:R-:W-:Y:S01]  /*09f0*/  FFMA R15, R24, R24, R15 ;  /* 0x00000018180f7223 */ /* 0x000fe2000000000f */
[----:B----4-:R-:W-:-:S04]  /*0a00*/  FADD R26, R25, -R26 ;  /* 0x8000001a191a7221 */ /* 0x010fc80000000000 */
[----:B------:R-:W-:-:S07]  /*0a10*/  FFMA R15, R26, R26, R15 ;  /* 0x0000001a1a0f7223 */ /* 0x000fce000000000f */
.L_x_34:
[----:B------:R-:W-:Y:S05]  /*0a20*/  BSYNC.RECONVERGENT B0 ;  /* 0x0000000000007941 */ /* 0x000fea0003800200 */
.L_x_33:
[----:B------:R-:W-:Y:S06]  /*0a30*/  BAR.SYNC.DEFER_BLOCKING 0x0 ;  /* 0x0000000000007b1d */ /* 0x000fec0000010000 */
[----:B-12---:R-:W1:Y:S04]  /*0a40*/  LDS.64 R4, [UR7+0x808] ;  /* 0x00080807ff047984 */ /* 0x006e680008000a00 */
[----:B------:R-:W2:Y:S01]  /*0a50*/  LDS R24, [UR7+0x810] ;  /* 0x00081007ff187984 */ /* 0x000ea20008000800 */
[----:B-1----:R-:W-:-:S02]  /*0a60*/  IADD3 R13, PT, PT, R4, R13, RZ ;  /* 0x0000000d040d7210 */ /* 0x002fc40007ffe0ff */
[----:B------:R-:W-:Y:S02]  /*0a70*/  IADD3 R14, PT, PT, R14, R5, RZ ;  /* 0x000000050e0e7210 */ /* 0x000fe40007ffe0ff */
[----:B--2---:R-:W-:-:S13]  /*0a80*/  ISETP.GT.AND P2, PT, R13, R24, PT ;  /* 0x000000180d00720c */ /* 0x004fda0003f44270 */
[----:B------:R-:W-:Y:S05]  /*0a90*/  @!P2 BRA `(.L_x_35) ;  /* 0xfffffff80040a947 */ /* 0x000fea000383ffff */
.L_x_27:
[----:B------:R-:W1:Y:S01]  /*0aa0*/  LDCU UR4, c[0x0][0x398] ;  /* 0x00007300ff0477ac */ /* 0x000e620008000800 */
[----:B------:R-:W2:Y:S01]  /*0ab0*/  LDCU UR5, c[0x0][0x388] ;  /* 0x00007100ff0577ac */ /* 0x000ea20008000800 */
[----:B-1----:R-:W-:-:S04]  /*0ac0*/  ISETP.GE.AND P0, PT, R8, UR4, PT ;  /* 0x0000000408007c0c */ /* 0x002fc8000bf06270 */
[----:B--2---:R-:W-:-:S13]  /*0ad0*/  ISETP.GE.OR P0, PT, R10, UR5, P0 ;  /* 0x000000050a007c0c */ /* 0x004fda0008706670 */
[----:B------:R-:W-:Y:S05]  /*0ae0*/  @P0 EXIT ;  /* 0x000000000000094d */ /* 0x000fea0003800000 */
[----:B------:R-:W1:Y:S01]  /*0af0*/  S2UR UR5, SR_CgaCtaId ;  /* 0x00000000000579c3 */ /* 0x000e620000008800 */
[----:B------:R-:W-:-:S07]  /*0b00*/  UMOV UR4, 0x400 ;  /* 0x0000040000047882 */ /* 0x000fce0000000000 */
[----:B0-----:R-:W0:Y:S01]  /*0b10*/  LDC.64 R2, c[0x0][0x3a8] ;  /* 0x0000ea00ff027b82 */ /* 0x001e220000000a00 */
[----:B-1----:R-:W-:-:S09]  /*0b20*/  ULEA UR4, UR5, UR4, 0x18 ;  /* 0x0000000405047291 */ /* 0x002fd2000f8ec0ff */
[----:B------:R-:W1:Y:S02]  /*0b30*/  LDS.64 R4, [UR4+0x800] ;  /* 0x00080004ff047984 */ /* 0x000e640008000a00 */
[----:B------:R-:W2:Y:S01]  /*0b40*/  LDCU UR4, c[0x0][0x39c] ;  /* 0x00007380ff0477ac */ /* 0x000ea20008000800 */
[----:B-1----:R-:W-:Y:S02]  /*0b50*/  IADD3 R9, PT, PT, R9, R4, RZ ;  /* 0x0000000409097210 */ /* 0x002fe40007ffe0ff */
[----:B------:R-:W-:-:S05]  /*0b60*/  IADD3 R0, PT, PT, R0, R5, RZ ;  /* 0x0000000500007210 */ /* 0x000fca0007ffe0ff */
[----:B--2---:R-:W-:-:S04]  /*0b70*/  IMAD R9, R9, UR4, R0 ;  /* 0x0000000409097c24 */ /* 0x004fc8000f8e0200 */
[----:B0-----:R-:W-:-:S05]  /*0b80*/  IMAD.WIDE R2, R9, 0x4, R2 ;  /* 0x0000000409027825 */ /* 0x001fca00078e0202 */
[----:B------:R-:W-:Y:S01]  /*0b90*/  STG.E desc[UR8][R2.64], R15 ;  /* 0x0000000f02007986 */ /* 0x000fe2000c101908 */
[----:B------:R-:W-:Y:S05]  /*0ba0*/  EXIT ;  /* 0x000000000000794d */ /* 0x000fea0003800000 */
.L_x_36:
        /* <DEDUP_REMOVED lines=13> */
.L_x_41:


//--------------------- .nv.shared.reserved.0     --------------------------
	.section	.nv.shared.reserved.0,"aw",@nobits
	.weak		__nv_reservedSMEM_offset_0_alias
	.size		__nv_reservedSMEM_offset_0_alias, 0, 64
	.other		__nv_reservedSMEM_offset_0_alias,@"STO_CUDA_RESERVED_SHARED STV_DEFAULT"
__nv_reservedSMEM_offset_0_alias:
	.zero		0
	.zero		64


//--------------------- .nv.shared._Z17compute_distancesPfiiS_iiiS_ --------------------------
	.section	.nv.shared._Z17compute_distancesPfiiS_iiiS_,"aw",@nobits
	.sectionflags	@""
	.align	4
.nv.shared._Z17compute_distancesPfiiS_iiiS_:
	.zero		3092


//--------------------- .nv.constant0._Z12compute_sqrtPfiii --------------------------
	.section	.nv.constant0._Z12compute_sqrtPfiii,"a",@progbits
	.sectionflags	@""
	.align	4
.nv.constant0._Z12compute_sqrtPfiii:
	.zero		916


//--------------------- .nv.constant0._Z19insertion_sort_cudaPfiPiiiii --------------------------
	.section	.nv.constant0._Z19insertion_sort_cudaPfiPiiiii,"a",@progbits
	.sectionflags	@""
	.align	4
.nv.constant0._Z19insertion_sort_cudaPfiPiiiii:
	.zero		936


//--------------------- .nv.constant0._Z24compute_distance_textureyiPfiiiS_ --------------------------
	.section	.nv.constant0._Z24compute_distance_textureyiPfiiiS_,"a",@progbits
	.sectionflags	@""
	.align	4
.nv.constant0._Z24compute_distance_textureyiPfiiiS_:
	.zero		944


//--------------------- .nv.constant0._Z17compute_distancesPfiiS_iiiS_ --------------------------
	.section	.nv.constant0._Z17compute_distancesPfiiS_iiiS_,"a",@progbits
	.sectionflags	@""
	.align	4
.nv.constant0._Z17compute_distancesPfiiS_iiiS_:
	.zero		944


//--------------------- SYMBOLS --------------------------

	.type		.nv.reservedSmem.offset0,@object
	.size		.nv.reservedSmem.offset0,0x4
	.type		.nv.reservedSmem.cap,@object
	.size		.nv.reservedSmem.cap,0x4
